//
// Generated by NVIDIA NVVM Compiler
//
// Compiler Build ID: CL-36424714
// Cuda compilation tools, release 13.0, V13.0.88
// Based on NVVM 20.0.0
//

.version 9.0
.target sm_100
.address_size 64

	// .globl	_Z10NaiveSgemmiiifPKfS0_fPf
// _ZZ8OptSgemmiiifPKfS0_fPfE6TiledA has been demoted
// _ZZ8OptSgemmiiifPKfS0_fPfE6TiledB has been demoted

.visible .entry _Z10NaiveSgemmiiifPKfS0_fPf(
	.param .u32 _Z10NaiveSgemmiiifPKfS0_fPf_param_0,
	.param .u32 _Z10NaiveSgemmiiifPKfS0_fPf_param_1,
	.param .u32 _Z10NaiveSgemmiiifPKfS0_fPf_param_2,
	.param .f32 _Z10NaiveSgemmiiifPKfS0_fPf_param_3,
	.param .u64 .ptr .align 1 _Z10NaiveSgemmiiifPKfS0_fPf_param_4,
	.param .u64 .ptr .align 1 _Z10NaiveSgemmiiifPKfS0_fPf_param_5,
	.param .f32 _Z10NaiveSgemmiiifPKfS0_fPf_param_6,
	.param .u64 .ptr .align 1 _Z10NaiveSgemmiiifPKfS0_fPf_param_7
)
{
	.reg .pred 	%p<14>;
	.reg .b32 	%r<47>;
	.reg .b32 	%f<75>;
	.reg .b64 	%rd<42>;
	.reg .b64 	%fd<2>;

	ld.param.u32 	%r22, [_Z10NaiveSgemmiiifPKfS0_fPf_param_0];
	ld.param.u32 	%r23, [_Z10NaiveSgemmiiifPKfS0_fPf_param_1];
	ld.param.u32 	%r21, [_Z10NaiveSgemmiiifPKfS0_fPf_param_2];
	ld.param.f32 	%f13, [_Z10NaiveSgemmiiifPKfS0_fPf_param_3];
	ld.param.u64 	%rd5, [_Z10NaiveSgemmiiifPKfS0_fPf_param_4];
	ld.param.u64 	%rd6, [_Z10NaiveSgemmiiifPKfS0_fPf_param_5];
	ld.param.f32 	%f14, [_Z10NaiveSgemmiiifPKfS0_fPf_param_6];
	ld.param.u64 	%rd7, [_Z10NaiveSgemmiiifPKfS0_fPf_param_7];
	cvta.to.global.u64 	%rd1, %rd6;
	cvta.to.global.u64 	%rd2, %rd5;
	cvta.to.global.u64 	%rd3, %rd7;
	mov.u32 	%r24, %ntid.x;
	mov.u32 	%r25, %ctaid.x;
	mov.u32 	%r26, %tid.x;
	mad.lo.s32 	%r1, %r24, %r25, %r26;
	mov.u32 	%r27, %ntid.y;
	mov.u32 	%r28, %ctaid.y;
	mov.u32 	%r29, %tid.y;
	mad.lo.s32 	%r30, %r27, %r28, %r29;
	setp.ge.s32 	%p1, %r1, %r23;
	setp.ge.s32 	%p2, %r30, %r22;
	or.pred  	%p3, %p1, %p2;
	@%p3 bra 	$L__BB0_16;
	setp.lt.s32 	%p4, %r21, 1;
	mov.f32 	%f74, 0f00000000;
	@%p4 bra 	$L__BB0_13;
	mul.lo.s32 	%r3, %r21, %r1;
	and.b32  	%r4, %r21, 7;
	setp.lt.u32 	%p5, %r21, 8;
	mov.f32 	%f74, 0f00000000;
	mov.b32 	%r45, 0;
	@%p5 bra 	$L__BB0_5;
	and.b32  	%r45, %r21, 2147483640;
	neg.s32 	%r43, %r45;
	shl.b32 	%r7, %r22, 3;
	add.s64 	%rd4, %rd1, 16;
	mov.f32 	%f74, 0f00000000;
	mul.wide.s32 	%rd12, %r22, 4;
	mov.u32 	%r41, %r3;
	mov.u32 	%r42, %r30;
$L__BB0_4:
	.pragma "nounroll";
	mul.wide.s32 	%rd8, %r41, 4;
	add.s64 	%rd9, %rd4, %rd8;
	mul.wide.s32 	%rd10, %r42, 4;
	add.s64 	%rd11, %rd2, %rd10;
	ld.global.f32 	%f19, [%rd11];
	ld.global.f32 	%f20, [%rd9+-16];
	fma.rn.f32 	%f21, %f19, %f20, %f74;
	add.s64 	%rd13, %rd11, %rd12;
	ld.global.f32 	%f22, [%rd13];
	ld.global.f32 	%f23, [%rd9+-12];
	fma.rn.f32 	%f24, %f22, %f23, %f21;
	add.s64 	%rd14, %rd13, %rd12;
	ld.global.f32 	%f25, [%rd14];
	ld.global.f32 	%f26, [%rd9+-8];
	fma.rn.f32 	%f27, %f25, %f26, %f24;
	add.s64 	%rd15, %rd14, %rd12;
	ld.global.f32 	%f28, [%rd15];
	ld.global.f32 	%f29, [%rd9+-4];
	fma.rn.f32 	%f30, %f28, %f29, %f27;
	add.s64 	%rd16, %rd15, %rd12;
	ld.global.f32 	%f31, [%rd16];
	ld.global.f32 	%f32, [%rd9];
	fma.rn.f32 	%f33, %f31, %f32, %f30;
	add.s64 	%rd17, %rd16, %rd12;
	ld.global.f32 	%f34, [%rd17];
	ld.global.f32 	%f35, [%rd9+4];
	fma.rn.f32 	%f36, %f34, %f35, %f33;
	add.s64 	%rd18, %rd17, %rd12;
	ld.global.f32 	%f37, [%rd18];
	ld.global.f32 	%f38, [%rd9+8];
	fma.rn.f32 	%f39, %f37, %f38, %f36;
	add.s64 	%rd19, %rd18, %rd12;
	ld.global.f32 	%f40, [%rd19];
	ld.global.f32 	%f41, [%rd9+12];
	fma.rn.f32 	%f74, %f40, %f41, %f39;
	add.s32 	%r43, %r43, 8;
	add.s32 	%r42, %r42, %r7;
	add.s32 	%r41, %r41, 8;
	setp.ne.s32 	%p6, %r43, 0;
	@%p6 bra 	$L__BB0_4;
$L__BB0_5:
	setp.eq.s32 	%p7, %r4, 0;
	@%p7 bra 	$L__BB0_13;
	and.b32  	%r15, %r21, 3;
	setp.lt.u32 	%p8, %r4, 4;
	@%p8 bra 	$L__BB0_8;
	mad.lo.s32 	%r32, %r45, %r22, %r30;
	mul.wide.s32 	%rd20, %r32, 4;
	add.s64 	%rd21, %rd2, %rd20;
	ld.global.f32 	%f43, [%rd21];
	add.s32 	%r33, %r45, %r3;
	mul.wide.s32 	%rd22, %r33, 4;
	add.s64 	%rd23, %rd1, %rd22;
	ld.global.f32 	%f44, [%rd23];
	fma.rn.f32 	%f45, %f43, %f44, %f74;
	mul.wide.s32 	%rd24, %r22, 4;
	add.s64 	%rd25, %rd21, %rd24;
	ld.global.f32 	%f46, [%rd25];
	ld.global.f32 	%f47, [%rd23+4];
	fma.rn.f32 	%f48, %f46, %f47, %f45;
	add.s64 	%rd26, %rd25, %rd24;
	ld.global.f32 	%f49, [%rd26];
	ld.global.f32 	%f50, [%rd23+8];
	fma.rn.f32 	%f51, %f49, %f50, %f48;
	add.s64 	%rd27, %rd26, %rd24;
	ld.global.f32 	%f52, [%rd27];
	ld.global.f32 	%f53, [%rd23+12];
	fma.rn.f32 	%f74, %f52, %f53, %f51;
	add.s32 	%r45, %r45, 4;
$L__BB0_8:
	setp.eq.s32 	%p9, %r15, 0;
	@%p9 bra 	$L__BB0_13;
	setp.eq.s32 	%p10, %r15, 1;
	@%p10 bra 	$L__BB0_11;
	mad.lo.s32 	%r34, %r45, %r22, %r30;
	mul.wide.s32 	%rd28, %r34, 4;
	add.s64 	%rd29, %rd2, %rd28;
	ld.global.f32 	%f55, [%rd29];
	add.s32 	%r35, %r45, %r3;
	mul.wide.s32 	%rd30, %r35, 4;
	add.s64 	%rd31, %rd1, %rd30;
	ld.global.f32 	%f56, [%rd31];
	fma.rn.f32 	%f57, %f55, %f56, %f74;
	mul.wide.s32 	%rd32, %r22, 4;
	add.s64 	%rd33, %rd29, %rd32;
	ld.global.f32 	%f58, [%rd33];
	ld.global.f32 	%f59, [%rd31+4];
	fma.rn.f32 	%f74, %f58, %f59, %f57;
	add.s32 	%r45, %r45, 2;
$L__BB0_11:
	and.b32  	%r36, %r21, 1;
	setp.eq.b32 	%p11, %r36, 1;
	not.pred 	%p12, %p11;
	@%p12 bra 	$L__BB0_13;
	mad.lo.s32 	%r37, %r45, %r22, %r30;
	mul.wide.s32 	%rd34, %r37, 4;
	add.s64 	%rd35, %rd2, %rd34;
	ld.global.f32 	%f60, [%rd35];
	add.s32 	%r38, %r45, %r3;
	mul.wide.s32 	%rd36, %r38, 4;
	add.s64 	%rd37, %rd1, %rd36;
	ld.global.f32 	%f61, [%rd37];
	fma.rn.f32 	%f74, %f60, %f61, %f74;
$L__BB0_13:
	abs.f32 	%f62, %f14;
	cvt.f64.f32 	%fd1, %f62;
	setp.geu.f64 	%p13, %fd1, 0d3DDB7CDFD9D7BDBB;
	@%p13 bra 	$L__BB0_15;
	mul.f32 	%f66, %f13, %f74;
	mad.lo.s32 	%r40, %r1, %r22, %r30;
	mul.wide.s32 	%rd40, %r40, 4;
	add.s64 	%rd41, %rd3, %rd40;
	st.global.f32 	[%rd41], %f66;
	bra.uni 	$L__BB0_16;
$L__BB0_15:
	mad.lo.s32 	%r39, %r1, %r22, %r30;
	mul.wide.s32 	%rd38, %r39, 4;
	add.s64 	%rd39, %rd3, %rd38;
	ld.global.f32 	%f63, [%rd39];
	mul.f32 	%f64, %f14, %f63;
	fma.rn.f32 	%f65, %f13, %f74, %f64;
	st.global.f32 	[%rd39], %f65;
$L__BB0_16:
	ret;

}
	// .globl	_Z8OptSgemmiiifPKfS0_fPf
.visible .entry _Z8OptSgemmiiifPKfS0_fPf(
	.param .u32 _Z8OptSgemmiiifPKfS0_fPf_param_0,
	.param .u32 _Z8OptSgemmiiifPKfS0_fPf_param_1,
	.param .u32 _Z8OptSgemmiiifPKfS0_fPf_param_2,
	.param .f32 _Z8OptSgemmiiifPKfS0_fPf_param_3,
	.param .u64 .ptr .align 1 _Z8OptSgemmiiifPKfS0_fPf_param_4,
	.param .u64 .ptr .align 1 _Z8OptSgemmiiifPKfS0_fPf_param_5,
	.param .f32 _Z8OptSgemmiiifPKfS0_fPf_param_6,
	.param .u64 .ptr .align 1 _Z8OptSgemmiiifPKfS0_fPf_param_7
)
{
	.reg .pred 	%p<12>;
	.reg .b32 	%r<102>;
	.reg .b32 	%f<379>;
	.reg .b64 	%rd<42>;
	.reg .b64 	%fd<2>;
	// demoted variable
	.shared .align 4 .b8 _ZZ8OptSgemmiiifPKfS0_fPfE6TiledA[1024];
	// demoted variable
	.shared .align 4 .b8 _ZZ8OptSgemmiiifPKfS0_fPfE6TiledB[1024];
	ld.param.u32 	%r31, [_Z8OptSgemmiiifPKfS0_fPf_param_0];
	ld.param.u32 	%r32, [_Z8OptSgemmiiifPKfS0_fPf_param_1];
	mov.u32 	%r1, %tid.x;
	mov.u32 	%r2, %tid.y;
	mov.u32 	%r33, %ntid.x;
	mov.u32 	%r34, %ctaid.x;
	mad.lo.s32 	%r3, %r33, %r34, %r1;
	mov.u32 	%r35, %ntid.y;
	mov.u32 	%r36, %ctaid.y;
	mad.lo.s32 	%r37, %r35, %r36, %r2;
	setp.ge.s32 	%p1, %r3, %r32;
	setp.ge.s32 	%p2, %r37, %r31;
	or.pred  	%p3, %p1, %p2;
	@%p3 bra 	$L__BB1_13;
	ld.param.u32 	%r90, [_Z8OptSgemmiiifPKfS0_fPf_param_2];
	shr.s32 	%r38, %r90, 31;
	shr.u32 	%r39, %r38, 28;
	add.s32 	%r40, %r90, %r39;
	shr.s32 	%r5, %r40, 4;
	setp.lt.s32 	%p4, %r90, 16;
	mov.f32 	%f378, 0f00000000;
	@%p4 bra 	$L__BB1_10;
	ld.param.u32 	%r91, [_Z8OptSgemmiiifPKfS0_fPf_param_2];
	mad.lo.s32 	%r98, %r91, %r3, %r2;
	add.s32 	%r42, %r5, -1;
	setp.lt.u32 	%p5, %r42, 3;
	mov.f32 	%f378, 0f00000000;
	mov.b32 	%r101, 0;
	@%p5 bra 	$L__BB1_5;
	and.b32  	%r101, %r5, 134217724;
	neg.s32 	%r99, %r101;
	add.s32 	%r44, %r1, 48;
	mad.lo.s32 	%r97, %r31, %r44, %r37;
	add.s32 	%r45, %r1, 32;
	mad.lo.s32 	%r96, %r31, %r45, %r37;
	add.s32 	%r46, %r1, 16;
	mad.lo.s32 	%r95, %r31, %r46, %r37;
	mad.lo.s32 	%r94, %r1, %r31, %r37;
	mov.f32 	%f378, 0f00000000;
$L__BB1_4:
	.pragma "nounroll";
	ld.param.u64 	%rd38, [_Z8OptSgemmiiifPKfS0_fPf_param_5];
	ld.param.u64 	%rd35, [_Z8OptSgemmiiifPKfS0_fPf_param_4];
	cvta.to.global.u64 	%rd5, %rd35;
	mul.wide.s32 	%rd6, %r94, 4;
	add.s64 	%rd7, %rd5, %rd6;
	ld.global.f32 	%f16, [%rd7];
	shl.b32 	%r48, %r2, 6;
	mov.u32 	%r49, _ZZ8OptSgemmiiifPKfS0_fPfE6TiledA;
	add.s32 	%r50, %r49, %r48;
	shl.b32 	%r51, %r1, 2;
	add.s32 	%r52, %r50, %r51;
	st.shared.f32 	[%r52], %f16;
	cvta.to.global.u64 	%rd8, %rd38;
	mul.wide.s32 	%rd9, %r98, 4;
	add.s64 	%rd10, %rd8, %rd9;
	ld.global.f32 	%f17, [%rd10];
	mov.u32 	%r53, _ZZ8OptSgemmiiifPKfS0_fPfE6TiledB;
	add.s32 	%r54, %r53, %r51;
	add.s32 	%r55, %r54, %r48;
	st.shared.f32 	[%r55], %f17;
	bar.sync 	0;
	ld.shared.f32 	%f18, [%r50];
	ld.shared.f32 	%f19, [%r54];
	fma.rn.f32 	%f20, %f18, %f19, %f378;
	ld.shared.f32 	%f21, [%r50+4];
	ld.shared.f32 	%f22, [%r54+64];
	fma.rn.f32 	%f23, %f21, %f22, %f20;
	ld.shared.f32 	%f24, [%r50+8];
	ld.shared.f32 	%f25, [%r54+128];
	fma.rn.f32 	%f26, %f24, %f25, %f23;
	ld.shared.f32 	%f27, [%r50+12];
	ld.shared.f32 	%f28, [%r54+192];
	fma.rn.f32 	%f29, %f27, %f28, %f26;
	ld.shared.f32 	%f30, [%r50+16];
	ld.shared.f32 	%f31, [%r54+256];
	fma.rn.f32 	%f32, %f30, %f31, %f29;
	ld.shared.f32 	%f33, [%r50+20];
	ld.shared.f32 	%f34, [%r54+320];
	fma.rn.f32 	%f35, %f33, %f34, %f32;
	ld.shared.f32 	%f36, [%r50+24];
	ld.shared.f32 	%f37, [%r54+384];
	fma.rn.f32 	%f38, %f36, %f37, %f35;
	ld.shared.f32 	%f39, [%r50+28];
	ld.shared.f32 	%f40, [%r54+448];
	fma.rn.f32 	%f41, %f39, %f40, %f38;
	ld.shared.f32 	%f42, [%r50+32];
	ld.shared.f32 	%f43, [%r54+512];
	fma.rn.f32 	%f44, %f42, %f43, %f41;
	ld.shared.f32 	%f45, [%r50+36];
	ld.shared.f32 	%f46, [%r54+576];
	fma.rn.f32 	%f47, %f45, %f46, %f44;
	ld.shared.f32 	%f48, [%r50+40];
	ld.shared.f32 	%f49, [%r54+640];
	fma.rn.f32 	%f50, %f48, %f49, %f47;
	ld.shared.f32 	%f51, [%r50+44];
	ld.shared.f32 	%f52, [%r54+704];
	fma.rn.f32 	%f53, %f51, %f52, %f50;
	ld.shared.f32 	%f54, [%r50+48];
	ld.shared.f32 	%f55, [%r54+768];
	fma.rn.f32 	%f56, %f54, %f55, %f53;
	ld.shared.f32 	%f57, [%r50+52];
	ld.shared.f32 	%f58, [%r54+832];
	fma.rn.f32 	%f59, %f57, %f58, %f56;
	ld.shared.f32 	%f60, [%r50+56];
	ld.shared.f32 	%f61, [%r54+896];
	fma.rn.f32 	%f62, %f60, %f61, %f59;
	ld.shared.f32 	%f63, [%r50+60];
	ld.shared.f32 	%f64, [%r54+960];
	fma.rn.f32 	%f65, %f63, %f64, %f62;
	bar.sync 	0;
	mul.wide.s32 	%rd11, %r95, 4;
	add.s64 	%rd12, %rd5, %rd11;
	ld.global.f32 	%f66, [%rd12];
	st.shared.f32 	[%r52], %f66;
	ld.global.f32 	%f67, [%rd10+64];
	st.shared.f32 	[%r55], %f67;
	bar.sync 	0;
	ld.shared.f32 	%f68, [%r50];
	ld.shared.f32 	%f69, [%r54];
	fma.rn.f32 	%f70, %f68, %f69, %f65;
	ld.shared.f32 	%f71, [%r50+4];
	ld.shared.f32 	%f72, [%r54+64];
	fma.rn.f32 	%f73, %f71, %f72, %f70;
	ld.shared.f32 	%f74, [%r50+8];
	ld.shared.f32 	%f75, [%r54+128];
	fma.rn.f32 	%f76, %f74, %f75, %f73;
	ld.shared.f32 	%f77, [%r50+12];
	ld.shared.f32 	%f78, [%r54+192];
	fma.rn.f32 	%f79, %f77, %f78, %f76;
	ld.shared.f32 	%f80, [%r50+16];
	ld.shared.f32 	%f81, [%r54+256];
	fma.rn.f32 	%f82, %f80, %f81, %f79;
	ld.shared.f32 	%f83, [%r50+20];
	ld.shared.f32 	%f84, [%r54+320];
	fma.rn.f32 	%f85, %f83, %f84, %f82;
	ld.shared.f32 	%f86, [%r50+24];
	ld.shared.f32 	%f87, [%r54+384];
	fma.rn.f32 	%f88, %f86, %f87, %f85;
	ld.shared.f32 	%f89, [%r50+28];
	ld.shared.f32 	%f90, [%r54+448];
	fma.rn.f32 	%f91, %f89, %f90, %f88;
	ld.shared.f32 	%f92, [%r50+32];
	ld.shared.f32 	%f93, [%r54+512];
	fma.rn.f32 	%f94, %f92, %f93, %f91;
	ld.shared.f32 	%f95, [%r50+36];
	ld.shared.f32 	%f96, [%r54+576];
	fma.rn.f32 	%f97, %f95, %f96, %f94;
	ld.shared.f32 	%f98, [%r50+40];
	ld.shared.f32 	%f99, [%r54+640];
	fma.rn.f32 	%f100, %f98, %f99, %f97;
	ld.shared.f32 	%f101, [%r50+44];
	ld.shared.f32 	%f102, [%r54+704];
	fma.rn.f32 	%f103, %f101, %f102, %f100;
	ld.shared.f32 	%f104, [%r50+48];
	ld.shared.f32 	%f105, [%r54+768];
	fma.rn.f32 	%f106, %f104, %f105, %f103;
	ld.shared.f32 	%f107, [%r50+52];
	ld.shared.f32 	%f108, [%r54+832];
	fma.rn.f32 	%f109, %f107, %f108, %f106;
	ld.shared.f32 	%f110, [%r50+56];
	ld.shared.f32 	%f111, [%r54+896];
	fma.rn.f32 	%f112, %f110, %f111, %f109;
	ld.shared.f32 	%f113, [%r50+60];
	ld.shared.f32 	%f114, [%r54+960];
	fma.rn.f32 	%f115, %f113, %f114, %f112;
	bar.sync 	0;
	mul.wide.s32 	%rd13, %r96, 4;
	add.s64 	%rd14, %rd5, %rd13;
	ld.global.f32 	%f116, [%rd14];
	st.shared.f32 	[%r52], %f116;
	ld.global.f32 	%f117, [%rd10+128];
	st.shared.f32 	[%r55], %f117;
	bar.sync 	0;
	ld.shared.f32 	%f118, [%r50];
	ld.shared.f32 	%f119, [%r54];
	fma.rn.f32 	%f120, %f118, %f119, %f115;
	ld.shared.f32 	%f121, [%r50+4];
	ld.shared.f32 	%f122, [%r54+64];
	fma.rn.f32 	%f123, %f121, %f122, %f120;
	ld.shared.f32 	%f124, [%r50+8];
	ld.shared.f32 	%f125, [%r54+128];
	fma.rn.f32 	%f126, %f124, %f125, %f123;
	ld.shared.f32 	%f127, [%r50+12];
	ld.shared.f32 	%f128, [%r54+192];
	fma.rn.f32 	%f129, %f127, %f128, %f126;
	ld.shared.f32 	%f130, [%r50+16];
	ld.shared.f32 	%f131, [%r54+256];
	fma.rn.f32 	%f132, %f130, %f131, %f129;
	ld.shared.f32 	%f133, [%r50+20];
	ld.shared.f32 	%f134, [%r54+320];
	fma.rn.f32 	%f135, %f133, %f134, %f132;
	ld.shared.f32 	%f136, [%r50+24];
	ld.shared.f32 	%f137, [%r54+384];
	fma.rn.f32 	%f138, %f136, %f137, %f135;
	ld.shared.f32 	%f139, [%r50+28];
	ld.shared.f32 	%f140, [%r54+448];
	fma.rn.f32 	%f141, %f139, %f140, %f138;
	ld.shared.f32 	%f142, [%r50+32];
	ld.shared.f32 	%f143, [%r54+512];
	fma.rn.f32 	%f144, %f142, %f143, %f141;
	ld.shared.f32 	%f145, [%r50+36];
	ld.shared.f32 	%f146, [%r54+576];
	fma.rn.f32 	%f147, %f145, %f146, %f144;
	ld.shared.f32 	%f148, [%r50+40];
	ld.shared.f32 	%f149, [%r54+640];
	fma.rn.f32 	%f150, %f148, %f149, %f147;
	ld.shared.f32 	%f151, [%r50+44];
	ld.shared.f32 	%f152, [%r54+704];
	fma.rn.f32 	%f153, %f151, %f152, %f150;
	ld.shared.f32 	%f154, [%r50+48];
	ld.shared.f32 	%f155, [%r54+768];
	fma.rn.f32 	%f156, %f154, %f155, %f153;
	ld.shared.f32 	%f157, [%r50+52];
	ld.shared.f32 	%f158, [%r54+832];
	fma.rn.f32 	%f159, %f157, %f158, %f156;
	ld.shared.f32 	%f160, [%r50+56];
	ld.shared.f32 	%f161, [%r54+896];
	fma.rn.f32 	%f162, %f160, %f161, %f159;
	ld.shared.f32 	%f163, [%r50+60];
	ld.shared.f32 	%f164, [%r54+960];
	fma.rn.f32 	%f165, %f163, %f164, %f162;
	bar.sync 	0;
	mul.wide.s32 	%rd15, %r97, 4;
	add.s64 	%rd16, %rd5, %rd15;
	ld.global.f32 	%f166, [%rd16];
	st.shared.f32 	[%r52], %f166;
	ld.global.f32 	%f167, [%rd10+192];
	st.shared.f32 	[%r55], %f167;
	bar.sync 	0;
	ld.shared.f32 	%f168, [%r50];
	ld.shared.f32 	%f169, [%r54];
	fma.rn.f32 	%f170, %f168, %f169, %f165;
	ld.shared.f32 	%f171, [%r50+4];
	ld.shared.f32 	%f172, [%r54+64];
	fma.rn.f32 	%f173, %f171, %f172, %f170;
	ld.shared.f32 	%f174, [%r50+8];
	ld.shared.f32 	%f175, [%r54+128];
	fma.rn.f32 	%f176, %f174, %f175, %f173;
	ld.shared.f32 	%f177, [%r50+12];
	ld.shared.f32 	%f178, [%r54+192];
	fma.rn.f32 	%f179, %f177, %f178, %f176;
	ld.shared.f32 	%f180, [%r50+16];
	ld.shared.f32 	%f181, [%r54+256];
	fma.rn.f32 	%f182, %f180, %f181, %f179;
	ld.shared.f32 	%f183, [%r50+20];
	ld.shared.f32 	%f184, [%r54+320];
	fma.rn.f32 	%f185, %f183, %f184, %f182;
	ld.shared.f32 	%f186, [%r50+24];
	ld.shared.f32 	%f187, [%r54+384];
	fma.rn.f32 	%f188, %f186, %f187, %f185;
	ld.shared.f32 	%f189, [%r50+28];
	ld.shared.f32 	%f190, [%r54+448];
	fma.rn.f32 	%f191, %f189, %f190, %f188;
	ld.shared.f32 	%f192, [%r50+32];
	ld.shared.f32 	%f193, [%r54+512];
	fma.rn.f32 	%f194, %f192, %f193, %f191;
	ld.shared.f32 	%f195, [%r50+36];
	ld.shared.f32 	%f196, [%r54+576];
	fma.rn.f32 	%f197, %f195, %f196, %f194;
	ld.shared.f32 	%f198, [%r50+40];
	ld.shared.f32 	%f199, [%r54+640];
	fma.rn.f32 	%f200, %f198, %f199, %f197;
	ld.shared.f32 	%f201, [%r50+44];
	ld.shared.f32 	%f202, [%r54+704];
	fma.rn.f32 	%f203, %f201, %f202, %f200;
	ld.shared.f32 	%f204, [%r50+48];
	ld.shared.f32 	%f205, [%r54+768];
	fma.rn.f32 	%f206, %f204, %f205, %f203;
	ld.shared.f32 	%f207, [%r50+52];
	ld.shared.f32 	%f208, [%r54+832];
	fma.rn.f32 	%f209, %f207, %f208, %f206;
	ld.shared.f32 	%f210, [%r50+56];
	ld.shared.f32 	%f211, [%r54+896];
	fma.rn.f32 	%f212, %f210, %f211, %f209;
	ld.shared.f32 	%f213, [%r50+60];
	ld.shared.f32 	%f214, [%r54+960];
	fma.rn.f32 	%f378, %f213, %f214, %f212;
	bar.sync 	0;
	add.s32 	%r99, %r99, 4;
	add.s32 	%r98, %r98, 64;
	shl.b32 	%r56, %r31, 6;
	add.s32 	%r97, %r97, %r56;
	add.s32 	%r96, %r96, %r56;
	add.s32 	%r95, %r95, %r56;
	add.s32 	%r94, %r94, %r56;
	setp.ne.s32 	%p6, %r99, 0;
	@%p6 bra 	$L__BB1_4;
$L__BB1_5:
	and.b32  	%r26, %r5, 3;
	setp.eq.s32 	%p7, %r26, 0;
	@%p7 bra 	$L__BB1_10;
	setp.eq.s32 	%p8, %r26, 1;
	@%p8 bra 	$L__BB1_8;
	ld.param.u64 	%rd39, [_Z8OptSgemmiiifPKfS0_fPf_param_5];
	ld.param.u64 	%rd36, [_Z8OptSgemmiiifPKfS0_fPf_param_4];
	ld.param.u32 	%r92, [_Z8OptSgemmiiifPKfS0_fPf_param_2];
	shl.b32 	%r57, %r101, 4;
	add.s32 	%r58, %r57, %r1;
	mad.lo.s32 	%r59, %r58, %r31, %r37;
	cvta.to.global.u64 	%rd17, %rd36;
	mul.wide.s32 	%rd18, %r59, 4;
	add.s64 	%rd19, %rd17, %rd18;
	ld.global.f32 	%f216, [%rd19];
	shl.b32 	%r61, %r2, 6;
	mov.u32 	%r62, _ZZ8OptSgemmiiifPKfS0_fPfE6TiledA;
	add.s32 	%r63, %r62, %r61;
	shl.b32 	%r64, %r1, 2;
	add.s32 	%r65, %r63, %r64;
	st.shared.f32 	[%r65], %f216;
	mad.lo.s32 	%r66, %r92, %r3, %r2;
	add.s32 	%r67, %r66, %r57;
	cvta.to.global.u64 	%rd20, %rd39;
	mul.wide.s32 	%rd21, %r67, 4;
	add.s64 	%rd22, %rd20, %rd21;
	ld.global.f32 	%f217, [%rd22];
	mov.u32 	%r68, _ZZ8OptSgemmiiifPKfS0_fPfE6TiledB;
	add.s32 	%r69, %r68, %r64;
	add.s32 	%r70, %r69, %r61;
	st.shared.f32 	[%r70], %f217;
	bar.sync 	0;
	ld.shared.f32 	%f218, [%r63];
	ld.shared.f32 	%f219, [%r69];
	fma.rn.f32 	%f220, %f218, %f219, %f378;
	ld.shared.f32 	%f221, [%r63+4];
	ld.shared.f32 	%f222, [%r69+64];
	fma.rn.f32 	%f223, %f221, %f222, %f220;
	ld.shared.f32 	%f224, [%r63+8];
	ld.shared.f32 	%f225, [%r69+128];
	fma.rn.f32 	%f226, %f224, %f225, %f223;
	ld.shared.f32 	%f227, [%r63+12];
	ld.shared.f32 	%f228, [%r69+192];
	fma.rn.f32 	%f229, %f227, %f228, %f226;
	ld.shared.f32 	%f230, [%r63+16];
	ld.shared.f32 	%f231, [%r69+256];
	fma.rn.f32 	%f232, %f230, %f231, %f229;
	ld.shared.f32 	%f233, [%r63+20];
	ld.shared.f32 	%f234, [%r69+320];
	fma.rn.f32 	%f235, %f233, %f234, %f232;
	ld.shared.f32 	%f236, [%r63+24];
	ld.shared.f32 	%f237, [%r69+384];
	fma.rn.f32 	%f238, %f236, %f237, %f235;
	ld.shared.f32 	%f239, [%r63+28];
	ld.shared.f32 	%f240, [%r69+448];
	fma.rn.f32 	%f241, %f239, %f240, %f238;
	ld.shared.f32 	%f242, [%r63+32];
	ld.shared.f32 	%f243, [%r69+512];
	fma.rn.f32 	%f244, %f242, %f243, %f241;
	ld.shared.f32 	%f245, [%r63+36];
	ld.shared.f32 	%f246, [%r69+576];
	fma.rn.f32 	%f247, %f245, %f246, %f244;
	ld.shared.f32 	%f248, [%r63+40];
	ld.shared.f32 	%f249, [%r69+640];
	fma.rn.f32 	%f250, %f248, %f249, %f247;
	ld.shared.f32 	%f251, [%r63+44];
	ld.shared.f32 	%f252, [%r69+704];
	fma.rn.f32 	%f253, %f251, %f252, %f250;
	ld.shared.f32 	%f254, [%r63+48];
	ld.shared.f32 	%f255, [%r69+768];
	fma.rn.f32 	%f256, %f254, %f255, %f253;
	ld.shared.f32 	%f257, [%r63+52];
	ld.shared.f32 	%f258, [%r69+832];
	fma.rn.f32 	%f259, %f257, %f258, %f256;
	ld.shared.f32 	%f260, [%r63+56];
	ld.shared.f32 	%f261, [%r69+896];
	fma.rn.f32 	%f262, %f260, %f261, %f259;
	ld.shared.f32 	%f263, [%r63+60];
	ld.shared.f32 	%f264, [%r69+960];
	fma.rn.f32 	%f265, %f263, %f264, %f262;
	bar.sync 	0;
	add.s32 	%r71, %r58, 16;
	mad.lo.s32 	%r72, %r71, %r31, %r37;
	mul.wide.s32 	%rd23, %r72, 4;
	add.s64 	%rd24, %rd17, %rd23;
	ld.global.f32 	%f266, [%rd24];
	st.shared.f32 	[%r65], %f266;
	ld.global.f32 	%f267, [%rd22+64];
	st.shared.f32 	[%r70], %f267;
	bar.sync 	0;
	ld.shared.f32 	%f268, [%r63];
	ld.shared.f32 	%f269, [%r69];
	fma.rn.f32 	%f270, %f268, %f269, %f265;
	ld.shared.f32 	%f271, [%r63+4];
	ld.shared.f32 	%f272, [%r69+64];
	fma.rn.f32 	%f273, %f271, %f272, %f270;
	ld.shared.f32 	%f274, [%r63+8];
	ld.shared.f32 	%f275, [%r69+128];
	fma.rn.f32 	%f276, %f274, %f275, %f273;
	ld.shared.f32 	%f277, [%r63+12];
	ld.shared.f32 	%f278, [%r69+192];
	fma.rn.f32 	%f279, %f277, %f278, %f276;
	ld.shared.f32 	%f280, [%r63+16];
	ld.shared.f32 	%f281, [%r69+256];
	fma.rn.f32 	%f282, %f280, %f281, %f279;
	ld.shared.f32 	%f283, [%r63+20];
	ld.shared.f32 	%f284, [%r69+320];
	fma.rn.f32 	%f285, %f283, %f284, %f282;
	ld.shared.f32 	%f286, [%r63+24];
	ld.shared.f32 	%f287, [%r69+384];
	fma.rn.f32 	%f288, %f286, %f287, %f285;
	ld.shared.f32 	%f289, [%r63+28];
	ld.shared.f32 	%f290, [%r69+448];
	fma.rn.f32 	%f291, %f289, %f290, %f288;
	ld.shared.f32 	%f292, [%r63+32];
	ld.shared.f32 	%f293, [%r69+512];
	fma.rn.f32 	%f294, %f292, %f293, %f291;
	ld.shared.f32 	%f295, [%r63+36];
	ld.shared.f32 	%f296, [%r69+576];
	fma.rn.f32 	%f297, %f295, %f296, %f294;
	ld.shared.f32 	%f298, [%r63+40];
	ld.shared.f32 	%f299, [%r69+640];
	fma.rn.f32 	%f300, %f298, %f299, %f297;
	ld.shared.f32 	%f301, [%r63+44];
	ld.shared.f32 	%f302, [%r69+704];
	fma.rn.f32 	%f303, %f301, %f302, %f300;
	ld.shared.f32 	%f304, [%r63+48];
	ld.shared.f32 	%f305, [%r69+768];
	fma.rn.f32 	%f306, %f304, %f305, %f303;
	ld.shared.f32 	%f307, [%r63+52];
	ld.shared.f32 	%f308, [%r69+832];
	fma.rn.f32 	%f309, %f307, %f308, %f306;
	ld.shared.f32 	%f310, [%r63+56];
	ld.shared.f32 	%f311, [%r69+896];
	fma.rn.f32 	%f312, %f310, %f311, %f309;
	ld.shared.f32 	%f313, [%r63+60];
	ld.shared.f32 	%f314, [%r69+960];
	fma.rn.f32 	%f378, %f313, %f314, %f312;
	bar.sync 	0;
	add.s32 	%r101, %r101, 2;
$L__BB1_8:
	and.b32  	%r73, %r5, 1;
	setp.eq.b32 	%p9, %r73, 1;
	not.pred 	%p10, %p9;
	@%p10 bra 	$L__BB1_10;
	ld.param.u64 	%rd40, [_Z8OptSgemmiiifPKfS0_fPf_param_5];
	ld.param.u64 	%rd37, [_Z8OptSgemmiiifPKfS0_fPf_param_4];
	ld.param.u32 	%r93, [_Z8OptSgemmiiifPKfS0_fPf_param_2];
	shl.b32 	%r74, %r101, 4;
	add.s32 	%r75, %r74, %r1;
	mad.lo.s32 	%r76, %r75, %r31, %r37;
	cvta.to.global.u64 	%rd25, %rd37;
	mul.wide.s32 	%rd26, %r76, 4;
	add.s64 	%rd27, %rd25, %rd26;
	ld.global.f32 	%f315, [%rd27];
	shl.b32 	%r78, %r2, 6;
	mov.u32 	%r79, _ZZ8OptSgemmiiifPKfS0_fPfE6TiledA;
	add.s32 	%r80, %r79, %r78;
	shl.b32 	%r81, %r1, 2;
	add.s32 	%r82, %r80, %r81;
	st.shared.f32 	[%r82], %f315;
	mad.lo.s32 	%r83, %r93, %r3, %r2;
	add.s32 	%r84, %r83, %r74;
	cvta.to.global.u64 	%rd28, %rd40;
	mul.wide.s32 	%rd29, %r84, 4;
	add.s64 	%rd30, %rd28, %rd29;
	ld.global.f32 	%f316, [%rd30];
	mov.u32 	%r85, _ZZ8OptSgemmiiifPKfS0_fPfE6TiledB;
	add.s32 	%r86, %r85, %r81;
	add.s32 	%r87, %r86, %r78;
	st.shared.f32 	[%r87], %f316;
	bar.sync 	0;
	ld.shared.f32 	%f317, [%r80];
	ld.shared.f32 	%f318, [%r86];
	fma.rn.f32 	%f319, %f317, %f318, %f378;
	ld.shared.f32 	%f320, [%r80+4];
	ld.shared.f32 	%f321, [%r86+64];
	fma.rn.f32 	%f322, %f320, %f321, %f319;
	ld.shared.f32 	%f323, [%r80+8];
	ld.shared.f32 	%f324, [%r86+128];
	fma.rn.f32 	%f325, %f323, %f324, %f322;
	ld.shared.f32 	%f326, [%r80+12];
	ld.shared.f32 	%f327, [%r86+192];
	fma.rn.f32 	%f328, %f326, %f327, %f325;
	ld.shared.f32 	%f329, [%r80+16];
	ld.shared.f32 	%f330, [%r86+256];
	fma.rn.f32 	%f331, %f329, %f330, %f328;
	ld.shared.f32 	%f332, [%r80+20];
	ld.shared.f32 	%f333, [%r86+320];
	fma.rn.f32 	%f334, %f332, %f333, %f331;
	ld.shared.f32 	%f335, [%r80+24];
	ld.shared.f32 	%f336, [%r86+384];
	fma.rn.f32 	%f337, %f335, %f336, %f334;
	ld.shared.f32 	%f338, [%r80+28];
	ld.shared.f32 	%f339, [%r86+448];
	fma.rn.f32 	%f340, %f338, %f339, %f337;
	ld.shared.f32 	%f341, [%r80+32];
	ld.shared.f32 	%f342, [%r86+512];
	fma.rn.f32 	%f343, %f341, %f342, %f340;
	ld.shared.f32 	%f344, [%r80+36];
	ld.shared.f32 	%f345, [%r86+576];
	fma.rn.f32 	%f346, %f344, %f345, %f343;
	ld.shared.f32 	%f347, [%r80+40];
	ld.shared.f32 	%f348, [%r86+640];
	fma.rn.f32 	%f349, %f347, %f348, %f346;
	ld.shared.f32 	%f350, [%r80+44];
	ld.shared.f32 	%f351, [%r86+704];
	fma.rn.f32 	%f352, %f350, %f351, %f349;
	ld.shared.f32 	%f353, [%r80+48];
	ld.shared.f32 	%f354, [%r86+768];
	fma.rn.f32 	%f355, %f353, %f354, %f352;
	ld.shared.f32 	%f356, [%r80+52];
	ld.shared.f32 	%f357, [%r86+832];
	fma.rn.f32 	%f358, %f356, %f357, %f355;
	ld.shared.f32 	%f359, [%r80+56];
	ld.shared.f32 	%f360, [%r86+896];
	fma.rn.f32 	%f361, %f359, %f360, %f358;
	ld.shared.f32 	%f362, [%r80+60];
	ld.shared.f32 	%f363, [%r86+960];
	fma.rn.f32 	%f378, %f362, %f363, %f361;
	bar.sync 	0;
$L__BB1_10:
	ld.param.u64 	%rd41, [_Z8OptSgemmiiifPKfS0_fPf_param_7];
	ld.param.f32 	%f371, [_Z8OptSgemmiiifPKfS0_fPf_param_6];
	cvta.to.global.u64 	%rd1, %rd41;
	abs.f32 	%f364, %f371;
	cvt.f64.f32 	%fd1, %f364;
	setp.geu.f64 	%p11, %fd1, 0d3DDB7CDFD9D7BDBB;
	@%p11 bra 	$L__BB1_12;
	ld.param.f32 	%f370, [_Z8OptSgemmiiifPKfS0_fPf_param_3];
	mul.f32 	%f368, %f370, %f378;
	mad.lo.s32 	%r89, %r3, %r31, %r37;
	mul.wide.s32 	%rd33, %r89, 4;
	add.s64 	%rd34, %rd1, %rd33;
	st.global.f32 	[%rd34], %f368;
	bra.uni 	$L__BB1_13;
$L__BB1_12:
	ld.param.f32 	%f372, [_Z8OptSgemmiiifPKfS0_fPf_param_6];
	ld.param.f32 	%f369, [_Z8OptSgemmiiifPKfS0_fPf_param_3];
	mad.lo.s32 	%r88, %r3, %r31, %r37;
	mul.wide.s32 	%rd31, %r88, 4;
	add.s64 	%rd32, %rd1, %rd31;
	ld.global.f32 	%f365, [%rd32];
	mul.f32 	%f366, %f372, %f365;
	fma.rn.f32 	%f367, %f369, %f378, %f366;
	st.global.f32 	[%rd32], %f367;
$L__BB1_13:
	ret;

}


// ===== COMPILED SASS (sm_100) =====

	.target	sm_100

	.elftype	@"ET_EXEC"


//--------------------- .note.nv.tkinfo           --------------------------
	.section	.note.nv.tkinfo,"",@"SHT_NOTE"
	.sectionflags	@"SHF_NOTE_NV_TKINFO"
	.tkinfo
        /*0018*/ 	.word	0x00000002
        /*0030*/ 	.string	""
        /*0030*/ 	.string	"ptxas"
        /*0030*/ 	.string	"Cuda compilation tools, release 13.0, V13.0.88"
        /*0030*/ 	.string	"Build cuda_13.0.r13.0/compiler.36424714_0"
        /*0030*/ 	.string	"-arch sm_100 -m 64 "



//--------------------- .note.nv.cuinfo           --------------------------
	.section	.note.nv.cuinfo,"",@"SHT_NOTE"
	.sectionflags	@"SHF_NOTE_NV_CUINFO"
        /*0018*/ 	.short	0x0002
        /*001a*/ 	.short	0x0064
        /*001c*/ 	.short	0x0082
	.zero		2


//--------------------- .nv.info                  --------------------------
	.section	.nv.info,"",@"SHT_CUDA_INFO"
	.align	4


	//----- nvinfo : EIATTR_REGCOUNT
	.align		4
        /*0000*/ 	.byte	0x04, 0x2f
        /*0002*/ 	.short	(.L_1 - .L_0)
	.align		4
.L_0:
        /*0004*/ 	.word	index@(_Z10NaiveSgemmiiifPKfS0_fPf)
        /*0008*/ 	.word	0x00000020


	//----- nvinfo : EIATTR_FRAME_SIZE
	.align		4
.L_1:
        /*000c*/ 	.byte	0x04, 0x11
        /*000e*/ 	.short	(.L_3 - .L_2)
	.align		4
.L_2:
        /*0010*/ 	.word	index@(_Z10NaiveSgemmiiifPKfS0_fPf)
        /*0014*/ 	.word	0x00000000


	//----- nvinfo : EIATTR_REGCOUNT
	.align		4
.L_3:
        /*0018*/ 	.byte	0x04, 0x2f
        /*001a*/ 	.short	(.L_5 - .L_4)
	.align		4
.L_4:
        /*001c*/ 	.word	index@(_Z8OptSgemmiiifPKfS0_fPf)
        /*0020*/ 	.word	0x00000020


	//----- nvinfo : EIATTR_FRAME_SIZE
	.align		4
.L_5:
        /*0024*/ 	.byte	0x04, 0x11
        /*0026*/ 	.short	(.L_7 - .L_6)
	.align		4
.L_6:
        /*0028*/ 	.word	index@(_Z8OptSgemmiiifPKfS0_fPf)
        /*002c*/ 	.word	0x00000000


	//----- nvinfo : EIATTR_MIN_STACK_SIZE
	.align		4
.L_7:
        /*0030*/ 	.byte	0x04, 0x12
        /*0032*/ 	.short	(.L_9 - .L_8)
	.align		4
.L_8:
        /*0034*/ 	.word	index@(_Z8OptSgemmiiifPKfS0_fPf)
        /*0038*/ 	.word	0x00000000


	//----- nvinfo : EIATTR_MIN_STACK_SIZE
	.align		4
.L_9:
        /*003c*/ 	.byte	0x04, 0x12
        /*003e*/ 	.short	(.L_11 - .L_10)
	.align		4
.L_10:
        /*0040*/ 	.word	index@(_Z10NaiveSgemmiiifPKfS0_fPf)
        /*0044*/ 	.word	0x00000000
.L_11:


//--------------------- .nv.compat                --------------------------
	.section	.nv.compat,"",@"SHT_CUDA_COMPAT_INFO"
	.align	4
        /*0000*/ 	.byte	0x02, 0x09, 0x00, 0x00, 0x02, 0x02, 0x01, 0x00, 0x02, 0x05, 0x05, 0x00, 0x03, 0x07, 0x01, 0x01
        /*0010*/ 	.byte	0x02, 0x03, 0x00, 0x00, 0x02, 0x06, 0x01, 0x00, 0x04, 0x0b, 0x08, 0x00, 0x01, 0x00, 0x00, 0x00
        /*0020*/ 	.byte	0x00, 0x00, 0x00, 0x00


//--------------------- .nv.info._Z8OptSgemmiiifPKfS0_fPf --------------------------
	.section	.nv.info._Z8OptSgemmiiifPKfS0_fPf,"",@"SHT_CUDA_INFO"
	.sectionflags	@""
	.align	4


	//----- nvinfo : EIATTR_CUDA_API_VERSION
	.align		4
        /*0000*/ 	.byte	0x04, 0x37
        /*0002*/ 	.short	(.L_13 - .L_12)
.L_12:
        /*0004*/ 	.word	0x00000082


	//----- nvinfo : EIATTR_KPARAM_INFO
	.align		4
.L_13:
        /*0008*/ 	.byte	0x04, 0x17
        /*000a*/ 	.short	(.L_15 - .L_14)
.L_14:
        /*000c*/ 	.word	0x00000000
        /*0010*/ 	.short	0x0007
        /*0012*/ 	.short	0x0028
        /*0014*/ 	.byte	0x00, 0xf5, 0x21, 0x00


	//----- nvinfo : EIATTR_KPARAM_INFO
	.align		4
.L_15:
        /*0018*/ 	.byte	0x04, 0x17
        /*001a*/ 	.short	(.L_17 - .L_16)
.L_16:
        /*001c*/ 	.word	0x00000000
        /*0020*/ 	.short	0x0006
        /*0022*/ 	.short	0x0020
        /*0024*/ 	.byte	0x00, 0xf0, 0x11, 0x00


	//----- nvinfo : EIATTR_KPARAM_INFO
	.align		4
.L_17:
        /*0028*/ 	.byte	0x04, 0x17
        /*002a*/ 	.short	(.L_19 - .L_18)
.L_18:
        /*002c*/ 	.word	0x00000000
        /*0030*/ 	.short	0x0005
        /*0032*/ 	.short	0x0018
        /*0034*/ 	.byte	0x00, 0xf5, 0x21, 0x00


	//----- nvinfo : EIATTR_KPARAM_INFO
	.align		4
.L_19:
        /*0038*/ 	.byte	0x04, 0x17
        /*003a*/ 	.short	(.L_21 - .L_20)
.L_20:
        /*003c*/ 	.word	0x00000000
        /*0040*/ 	.short	0x0004
        /*0042*/ 	.short	0x0010
        /*0044*/ 	.byte	0x00, 0xf5, 0x21, 0x00


	//----- nvinfo : EIATTR_KPARAM_INFO
	.align		4
.L_21:
        /*0048*/ 	.byte	0x04, 0x17
        /*004a*/ 	.short	(.L_23 - .L_22)
.L_22:
        /*004c*/ 	.word	0x00000000
        /*0050*/ 	.short	0x0003
        /*0052*/ 	.short	0x000c
        /*0054*/ 	.byte	0x00, 0xf0, 0x11, 0x00


	//----- nvinfo : EIATTR_KPARAM_INFO
	.align		4
.L_23:
        /*0058*/ 	.byte	0x04, 0x17
        /*005a*/ 	.short	(.L_25 - .L_24)
.L_24:
        /*005c*/ 	.word	0x00000000
        /*0060*/ 	.short	0x0002
        /*0062*/ 	.short	0x0008
        /*0064*/ 	.byte	0x00, 0xf0, 0x11, 0x00


	//----- nvinfo : EIATTR_KPARAM_INFO
	.align		4
.L_25:
        /*0068*/ 	.byte	0x04, 0x17
        /*006a*/ 	.short	(.L_27 - .L_26)
.L_26:
        /*006c*/ 	.word	0x00000000
        /*0070*/ 	.short	0x0001
        /*0072*/ 	.short	0x0004
        /*0074*/ 	.byte	0x00, 0xf0, 0x11, 0x00


	//----- nvinfo : EIATTR_KPARAM_INFO
	.align		4
.L_27:
        /*0078*/ 	.byte	0x04, 0x17
        /*007a*/ 	.short	(.L_29 - .L_28)
.L_28:
        /*007c*/ 	.word	0x00000000
        /*0080*/ 	.short	0x0000
        /*0082*/ 	.short	0x0000
        /*0084*/ 	.byte	0x00, 0xf0, 0x11, 0x00


	//----- nvinfo : EIATTR_SPARSE_MMA_MASK
	.align		4
.L_29:
        /*0088*/ 	.byte	0x03, 0x50
        /*008a*/ 	.short	0x0000


	//----- nvinfo : EIATTR_MAXREG_COUNT
	.align		4
        /*008c*/ 	.byte	0x03, 0x1b
        /*008e*/ 	.short	0x00ff


	//----- nvinfo : EIATTR_NUM_BARRIERS
	.align		4
        /*0090*/ 	.byte	0x02, 0x4c
        /*0092*/ 	.byte	0x01
	.zero		1


	//----- nvinfo : EIATTR_MERCURY_ISA_VERSION
	.align		4
        /*0094*/ 	.byte	0x03, 0x5f
        /*0096*/ 	.short	0x0101


	//----- nvinfo : EIATTR_VRC_CTA_INIT_COUNT
	.align		4
        /*0098*/ 	.byte	0x02, 0x4a
	.zero		1
	.zero		1


	//----- nvinfo : EIATTR_EXIT_INSTR_OFFSETS
	.align		4
        /*009c*/ 	.byte	0x04, 0x1c
        /*009e*/ 	.short	(.L_31 - .L_30)


	//   ....[0]....
.L_30:
        /*00a0*/ 	.word	0x000000c0


	//   ....[1]....
        /*00a4*/ 	.word	0x000019c0


	//   ....[2]....
        /*00a8*/ 	.word	0x00001a50


	//----- nvinfo : EIATTR_CBANK_PARAM_SIZE
	.align		4
.L_31:
        /*00ac*/ 	.byte	0x03, 0x19
        /*00ae*/ 	.short	0x0030


	//----- nvinfo : EIATTR_PARAM_CBANK
	.align		4
        /*00b0*/ 	.byte	0x04, 0x0a
        /*00b2*/ 	.short	(.L_33 - .L_32)
	.align		4
.L_32:
        /*00b4*/ 	.word	index@(.nv.constant0._Z8OptSgemmiiifPKfS0_fPf)
        /*00b8*/ 	.short	0x0380
        /*00ba*/ 	.short	0x0030


	//----- nvinfo : EIATTR_SW_WAR
	.align		4
.L_33:
        /*00bc*/ 	.byte	0x04, 0x36
        /*00be*/ 	.short	(.L_35 - .L_34)
.L_34:
        /*00c0*/ 	.word	0x00000008
.L_35:


//--------------------- .nv.info._Z10NaiveSgemmiiifPKfS0_fPf --------------------------
	.section	.nv.info._Z10NaiveSgemmiiifPKfS0_fPf,"",@"SHT_CUDA_INFO"
	.sectionflags	@""
	.align	4


	//----- nvinfo : EIATTR_CUDA_API_VERSION
	.align		4
        /*0000*/ 	.byte	0x04, 0x37
        /*0002*/ 	.short	(.L_37 - .L_36)
.L_36:
        /*0004*/ 	.word	0x00000082


	//----- nvinfo : EIATTR_KPARAM_INFO
	.align		4
.L_37:
        /*0008*/ 	.byte	0x04, 0x17
        /*000a*/ 	.short	(.L_39 - .L_38)
.L_38:
        /*000c*/ 	.word	0x00000000
        /*0010*/ 	.short	0x0007
        /*0012*/ 	.short	0x0028
        /*0014*/ 	.byte	0x00, 0xf5, 0x21, 0x00


	//----- nvinfo : EIATTR_KPARAM_INFO
	.align		4
.L_39:
        /*0018*/ 	.byte	0x04, 0x17
        /*001a*/ 	.short	(.L_41 - .L_40)
.L_40:
        /*001c*/ 	.word	0x00000000
        /*0020*/ 	.short	0x0006
        /*0022*/ 	.short	0x0020
        /*0024*/ 	.byte	0x00, 0xf0, 0x11, 0x00


	//----- nvinfo : EIATTR_KPARAM_INFO
	.align		4
.L_41:
        /*0028*/ 	.byte	0x04, 0x17
        /*002a*/ 	.short	(.L_43 - .L_42)
.L_42:
        /*002c*/ 	.word	0x00000000
        /*0030*/ 	.short	0x0005
        /*0032*/ 	.short	0x0018
        /*0034*/ 	.byte	0x00, 0xf5, 0x21, 0x00


	//----- nvinfo : EIATTR_KPARAM_INFO
	.align		4
.L_43:
        /*0038*/ 	.byte	0x04, 0x17
        /*003a*/ 	.short	(.L_45 - .L_44)
.L_44:
        /*003c*/ 	.word	0x00000000
        /*0040*/ 	.short	0x0004
        /*0042*/ 	.short	0x0010
        /*0044*/ 	.byte	0x00, 0xf5, 0x21, 0x00


	//----- nvinfo : EIATTR_KPARAM_INFO
	.align		4
.L_45:
        /*0048*/ 	.byte	0x04, 0x17
        /*004a*/ 	.short	(.L_47 - .L_46)
.L_46:
        /*004c*/ 	.word	0x00000000
        /*0050*/ 	.short	0x0003
        /*0052*/ 	.short	0x000c
        /*0054*/ 	.byte	0x00, 0xf0, 0x11, 0x00


	//----- nvinfo : EIATTR_KPARAM_INFO
	.align		4
.L_47:
        /*0058*/ 	.byte	0x04, 0x17
        /*005a*/ 	.short	(.L_49 - .L_48)
.L_48:
        /*005c*/ 	.word	0x00000000
        /*0060*/ 	.short	0x0002
        /*0062*/ 	.short	0x0008
        /*0064*/ 	.byte	0x00, 0xf0, 0x11, 0x00


	//----- nvinfo : EIATTR_KPARAM_INFO
	.align		4
.L_49:
        /*0068*/ 	.byte	0x04, 0x17
        /*006a*/ 	.short	(.L_51 - .L_50)
.L_50:
        /*006c*/ 	.word	0x00000000
        /*0070*/ 	.short	0x0001
        /*0072*/ 	.short	0x0004
        /*0074*/ 	.byte	0x00, 0xf0, 0x11, 0x00


	//----- nvinfo : EIATTR_KPARAM_INFO
	.align		4
.L_51:
        /*0078*/ 	.byte	0x04, 0x17
        /*007a*/ 	.short	(.L_53 - .L_52)
.L_52:
        /*007c*/ 	.word	0x00000000
        /*0080*/ 	.short	0x0000
        /*0082*/ 	.short	0x0000
        /*0084*/ 	.byte	0x00, 0xf0, 0x11, 0x00


	//----- nvinfo : EIATTR_SPARSE_MMA_MASK
	.align		4
.L_53:
        /*0088*/ 	.byte	0x03, 0x50
        /*008a*/ 	.short	0x0000


	//----- nvinfo : EIATTR_MAXREG_COUNT
	.align		4
        /*008c*/ 	.byte	0x03, 0x1b
        /*008e*/ 	.short	0x00ff


	//----- nvinfo : EIATTR_MERCURY_ISA_VERSION
	.align		4
        /*0090*/ 	.byte	0x03, 0x5f
        /*0092*/ 	.short	0x0101


	//----- nvinfo : EIATTR_VRC_CTA_INIT_COUNT
	.align		4
        /*0094*/ 	.byte	0x02, 0x4a
	.zero		1
	.zero		1


	//----- nvinfo : EIATTR_EXIT_INSTR_OFFSETS
	.align		4
        /*0098*/ 	.byte	0x04, 0x1c
        /*009a*/ 	.short	(.L_55 - .L_54)


	//   ....[0]....
.L_54:
        /*009c*/ 	.word	0x000000c0


	//   ....[1]....
        /*00a0*/ 	.word	0x000008b0


	//   ....[2]....
        /*00a4*/ 	.word	0x00000940


	//----- nvinfo : EIATTR_CBANK_PARAM_SIZE
	.align		4
.L_55:
        /*00a8*/ 	.byte	0x03, 0x19
        /*00aa*/ 	.short	0x0030


	//----- nvinfo : EIATTR_PARAM_CBANK
	.align		4
        /*00ac*/ 	.byte	0x04, 0x0a
        /*00ae*/ 	.short	(.L_57 - .L_56)
	.align		4
.L_56:
        /*00b0*/ 	.word	index@(.nv.constant0._Z10NaiveSgemmiiifPKfS0_fPf)
        /*00b4*/ 	.short	0x0380
        /*00b6*/ 	.short	0x0030


	//----- nvinfo : EIATTR_SW_WAR
	.align		4
.L_57:
        /*00b8*/ 	.byte	0x04, 0x36
        /*00ba*/ 	.short	(.L_59 - .L_58)
.L_58:
        /*00bc*/ 	.word	0x00000008
.L_59:


//--------------------- .nv.callgraph             --------------------------
	.section	.nv.callgraph,"",@"SHT_CUDA_CALLGRAPH"
	.align	4
	.sectionentsize	8
	.align		4
        /*0000*/ 	.word	0x00000000
	.align		4
        /*0004*/ 	.word	0xffffffff
	.align		4
        /*0008*/ 	.word	0x00000000
	.align		4
        /*000c*/ 	.word	0xfffffffe
	.align		4
        /*0010*/ 	.word	0x00000000
	.align		4
        /*0014*/ 	.word	0xfffffffd
	.align		4
        /*0018*/ 	.word	0x00000000
	.align		4
        /*001c*/ 	.word	0xfffffffc


//--------------------- .text._Z8OptSgemmiiifPKfS0_fPf --------------------------
	.section	.text._Z8OptSgemmiiifPKfS0_fPf,"ax",@progbits
	.align	128
        .global         _Z8OptSgemmiiifPKfS0_fPf
        .type           _Z8OptSgemmiiifPKfS0_fPf,@function
        .size           _Z8OptSgemmiiifPKfS0_fPf,(.L_x_12 - _Z8OptSgemmiiifPKfS0_fPf)
        .other          _Z8OptSgemmiiifPKfS0_fPf,@"STO_CUDA_ENTRY STV_DEFAULT"
_Z8OptSgemmiiifPKfS0_fPf:
.text._Z8OptSgemmiiifPKfS0_fPf:
[----:B------:R-:W-:Y:S01]  /*0000*/  LDC R1, c[0x0][0x37c] ;  /* 0x0000df00ff017b82 */ /* 0x000fe20000000800 */
[----:B------:R-:W0:Y:S01]  /*0010*/  S2R R0, SR_TID.Y ;  /* 0x0000000000007919 */ /* 0x000e220000002200 */
[----:B------:R-:W1:Y:S06]  /*0020*/  LDCU UR4, c[0x0][0x360] ;  /* 0x00006c00ff0477ac */ /* 0x000e6c0008000800 */
[----:B------:R-:W2:Y:S01]  /*0030*/  LDC.64 R4, c[0x0][0x380] ;  /* 0x0000e000ff047b82 */ /* 0x000ea20000000a00 */
[----:B------:R-:W0:Y:S01]  /*0040*/  S2R R7, SR_CTAID.Y ;  /* 0x0000000000077919 */ /* 0x000e220000002600 */
[----:B------:R-:W0:Y:S01]  /*0050*/  LDCU UR5, c[0x0][0x364] ;  /* 0x00006c80ff0577ac */ /* 0x000e220008000800 */
[----:B------:R-:W1:Y:S01]  /*0060*/  S2R R3, SR_TID.X ;  /* 0x0000000000037919 */ /* 0x000e620000002100 */
[----:B------:R-:W1:Y:S01]  /*0070*/  S2R R2, SR_CTAID.X ;  /* 0x0000000000027919 */ /* 0x000e620000002500 */
[----:B0-----:R-:W-:-:S05]  /*0080*/  IMAD R7, R7, UR5, R0 ;  /* 0x0000000507077c24 */ /* 0x001fca000f8e0200 */
[----:B--2---:R-:W-:Y:S01]  /*0090*/  ISETP.GE.AND P0, PT, R7, R4, PT ;  /* 0x000000040700720c */ /* 0x004fe20003f06270 */
[----:B-1----:R-:W-:-:S05]  /*00a0*/  IMAD R2, R2, UR4, R3 ;  /* 0x0000000402027c24 */ /* 0x002fca000f8e0203 */
[----:B------:R-:W-:-:S13]  /*00b0*/  ISETP.GE.OR P0, PT, R2, R5, P0 ;  /* 0x000000050200720c */ /* 0x000fda0000706670 */
[----:B------:R-:W-:Y:S05]  /*00c0*/  @P0 EXIT ;  /* 0x000000000000094d */ /* 0x000fea0003800000 */
[----:B------:R-:W0:Y:S01]  /*00d0*/  LDCU UR6, c[0x0][0x388] ;  /* 0x00007100ff0677ac */ /* 0x000e220008000800 */
[----:B------:R-:W-:Y:S01]  /*00e0*/  HFMA2 R29, -RZ, RZ, 0, 0 ;  /* 0x00000000ff1d7431 */ /* 0x000fe200000001ff */
[----:B------:R-:W1:Y:S01]  /*00f0*/  LDCU.64 UR10, c[0x0][0x358] ;  /* 0x00006b00ff0a77ac */ /* 0x000e620008000a00 */
[----:B0-----:R-:W-:Y:S02]  /*0100*/  UISETP.GE.AND UP0, UPT, UR6, 0x10, UPT ;  /* 0x000000100600788c */ /* 0x001fe4000bf06270 */
[----:B------:R-:W-:-:S04]  /*0110*/  USHF.R.S32.HI UR4, URZ, 0x1f, UR6 ;  /* 0x0000001fff047899 */ /* 0x000fc80008011406 */
[----:B------:R-:W-:-:S03]  /*0120*/  ULEA.HI UR4, UR4, UR6, URZ, 0x4 ;  /* 0x0000000604047291 */ /* 0x000fc6000f8f20ff */
[----:B-1----:R-:W-:Y:S09]  /*0130*/  BRA.U !UP0, `(.L_x_0) ;  /* 0x0000001508f07547 */ /* 0x002ff2000b800000 */
[----:B------:R-:W-:Y:S01]  /*0140*/  USHF.R.S32.HI UR4, URZ, 0x4, UR4 ;  /* 0x00000004ff047899 */ /* 0x000fe20008011404 */
[----:B------:R-:W-:Y:S01]  /*0150*/  IMAD R5, R2, UR6, R0 ;  /* 0x0000000602057c24 */ /* 0x000fe2000f8e0200 */
[----:B------:R-:W-:Y:S02]  /*0160*/  MOV R29, RZ ;  /* 0x000000ff001d7202 */ /* 0x000fe40000000f00 */
[----:B------:R-:W-:Y:S01]  /*0170*/  UIADD3 UR5, UPT, UPT, UR4, -0x1, URZ ;  /* 0xffffffff04057890 */ /* 0x000fe2000fffe0ff */
[----:B------:R-:W-:Y:S01]  /*0180*/  MOV R6, RZ ;  /* 0x000000ff00067202 */ /* 0x000fe20000000f00 */
[----:B------:R-:W-:Y:S02]  /*0190*/  ULOP3.LUT UP0, UR9, UR4, 0x3, URZ, 0xc0, !UPT ;  /* 0x0000000304097892 */ /* 0x000fe4000f80c0ff */
[----:B------:R-:W-:-:S09]  /*01a0*/  UISETP.GE.U32.AND UP1, UPT, UR5, 0x3, UPT ;  /* 0x000000030500788c */ /* 0x000fd2000bf26070 */
[----:B------:R-:W-:Y:S05]  /*01b0*/  BRA.U !UP1, `(.L_x_1) ;  /* 0x0000000d09307547 */ /* 0x000fea000b800000 */
[----:B------:R-:W0:Y:S01]  /*01c0*/  S2UR UR7, SR_CgaCtaId ;  /* 0x00000000000779c3 */ /* 0x000e220000008800 */
[----:B------:R-:W-:Y:S01]  /*01d0*/  UMOV UR5, 0x400 ;  /* 0x0000040000057882 */ /* 0x000fe20000000000 */
[----:B------:R-:W-:Y:S01]  /*01e0*/  ULOP3.LUT UR8, UR4, 0x7fffffc, URZ, 0xc0, !UPT ;  /* 0x07fffffc04087892 */ /* 0x000fe2000f8ec0ff */
[C---:B------:R-:W-:Y:S01]  /*01f0*/  IADD3 R25, PT, PT, R3.reuse, 0x30, RZ ;  /* 0x0000003003197810 */ /* 0x040fe20007ffe0ff */
[----:B------:R-:W-:Y:S01]  /*0200*/  UIADD3 UR6, UPT, UPT, UR5, 0x400, URZ ;  /* 0x0000040005067890 */ /* 0x000fe2000fffe0ff */
[C---:B------:R-:W-:Y:S01]  /*0210*/  IADD3 R23, PT, PT, R3.reuse, 0x20, RZ ;  /* 0x0000002003177810 */ /* 0x040fe20007ffe0ff */
[----:B------:R-:W-:Y:S01]  /*0220*/  HFMA2 R29, -RZ, RZ, 0, 0 ;  /* 0x00000000ff1d7431 */ /* 0x000fe200000001ff */
[C---:B------:R-:W-:Y:S01]  /*0230*/  IADD3 R21, PT, PT, R3.reuse, 0x10, RZ ;  /* 0x0000001003157810 */ /* 0x040fe20007ffe0ff */
[-CC-:B------:R-:W-:Y:S01]  /*0240*/  IMAD R19, R3, R4.reuse, R7.reuse ;  /* 0x0000000403137224 */ /* 0x180fe200078e0207 */
[----:B------:R-:W-:Y:S01]  /*0250*/  MOV R22, R5 ;  /* 0x0000000500167202 */ /* 0x000fe20000000f00 */
[-CC-:B------:R-:W-:Y:S01]  /*0260*/  IMAD R25, R25, R4.reuse, R7.reuse ;  /* 0x0000000419197224 */ /* 0x180fe200078e0207 */
[----:B------:R-:W-:Y:S01]  /*0270*/  MOV R6, UR8 ;  /* 0x0000000800067c02 */ /* 0x000fe20008000f00 */
[----:B------:R-:W-:-:S02]  /*0280*/  IMAD R23, R23, R4, R7 ;  /* 0x0000000417177224 */ /* 0x000fc400078e0207 */
[----:B------:R-:W-:Y:S01]  /*0290*/  IMAD R21, R21, R4, R7 ;  /* 0x0000000415157224 */ /* 0x000fe200078e0207 */
[----:B0-----:R-:W-:Y:S02]  /*02a0*/  ULEA UR5, UR7, UR5, 0x18 ;  /* 0x0000000507057291 */ /* 0x001fe4000f8ec0ff */
[----:B------:R-:W-:Y:S02]  /*02b0*/  ULEA UR6, UR7, UR6, 0x18 ;  /* 0x0000000607067291 */ /* 0x000fe4000f8ec0ff */
[----:B------:R-:W-:Y:S02]  /*02c0*/  UIADD3 UR7, UPT, UPT, -UR8, URZ, URZ ;  /* 0x000000ff08077290 */ /* 0x000fe4000fffe1ff */
[----:B------:R-:W-:Y:S02]  /*02d0*/  LEA R20, R0, UR5, 0x6 ;  /* 0x0000000500147c11 */ /* 0x000fe4000f8e30ff */
[C---:B------:R-:W-:Y:S02]  /*02e0*/  LEA R17, R3.reuse, UR6, 0x2 ;  /* 0x0000000603117c11 */ /* 0x040fe4000f8e10ff */
[----:B------:R-:W-:-:S02]  /*02f0*/  LEA R18, R3, R20, 0x2 ;  /* 0x0000001403127211 */ /* 0x000fc400078e10ff */
[----:B------:R-:W-:-:S07]  /*0300*/  LEA R16, R0, R17, 0x6 ;  /* 0x0000001100107211 */ /* 0x000fce00078e30ff */
.L_x_2:
[----:B------:R-:W0:Y:S08]  /*0310*/  LDC.64 R12, c[0x0][0x390] ;  /* 0x0000e400ff0c7b82 */ /* 0x000e300000000a00 */
[----:B------:R-:W1:Y:S01]  /*0320*/  LDC.64 R26, c[0x0][0x398] ;  /* 0x0000e600ff1a7b82 */ /* 0x000e620000000a00 */
[----:B0-----:R-:W-:-:S06]  /*0330*/  IMAD.WIDE R14, R19, 0x4, R12 ;  /* 0x00000004130e7825 */ /* 0x001fcc00078e020c */
[----:B------:R-:W2:Y:S01]  /*0340*/  LDG.E R15, desc[UR10][R14.64] ;  /* 0x0000000a0e0f7981 */ /* 0x000ea2000c1e1900 */
[----:B-1----:R-:W-:-:S05]  /*0350*/  IMAD.WIDE R26, R22, 0x4, R26 ;  /* 0x00000004161a7825 */ /* 0x002fca00078e021a */
[----:B------:R-:W3:Y:S04]  /*0360*/  LDG.E R24, desc[UR10][R26.64] ;  /* 0x0000000a1a187981 */ /* 0x000ee8000c1e1900 */
[----:B--2---:R-:W-:Y:S04]  /*0370*/  STS [R18], R15 ;  /* 0x0000000f12007388 */ /* 0x004fe80000000800 */
[----:B---3--:R-:W-:Y:S01]  /*0380*/  STS [R16], R24 ;  /* 0x0000001810007388 */ /* 0x008fe20000000800 */
[----:B------:R-:W-:Y:S06]  /*0390*/  BAR.SYNC.DEFER_BLOCKING 0x0 ;  /* 0x0000000000007b1d */ /* 0x000fec0000010000 */
[----:B------:R-:W-:Y:S04]  /*03a0*/  LDS R28, [R17] ;  /* 0x00000000111c7984 */ /* 0x000fe80000000800 */
[----:B------:R-:W0:Y:S04]  /*03b0*/  LDS.128 R8, [R20] ;  /* 0x0000000014087984 */ /* 0x000e280000000c00 */
[----:B------:R-:W-:Y:S04]  /*03c0*/  LDS R14, [R17+0x100] ;  /* 0x00010000110e7984 */ /* 0x000fe80000000800 */
[----:B------:R-:W-:Y:S01]  /*03d0*/  LDS R15, [R17+0x140] ;  /* 0x00014000110f7984 */ /* 0x000fe20000000800 */
[----:B0-----:R-:W-:-:S03]  /*03e0*/  FFMA R8, R8, R28, R29 ;  /* 0x0000001c08087223 */ /* 0x001fc6000000001d */
[----:B------:R-:W0:Y:S02]  /*03f0*/  LDS R29, [R17+0x40] ;  /* 0x00004000111d7984 */ /* 0x000e240000000800 */
[----:B0-----:R-:W-:Y:S02]  /*0400*/  FFMA R9, R29, R9, R8 ;  /* 0x000000091d097223 */ /* 0x001fe40000000008 */
[----:B------:R-:W0:Y:S04]  /*0410*/  LDS R8, [R17+0x80] ;  /* 0x0000800011087984 */ /* 0x000e280000000800 */
[----:B------:R-:W1:Y:S01]  /*0420*/  LDS R29, [R17+0xc0] ;  /* 0x0000c000111d7984 */ /* 0x000e620000000800 */
[----:B0-----:R-:W-:-:S04]  /*0430*/  FFMA R8, R8, R10, R9 ;  /* 0x0000000a08087223 */ /* 0x001fc80000000009 */
[----:B-1----:R-:W-:Y:S02]  /*0440*/  FFMA R29, R29, R11, R8 ;  /* 0x0000000b1d1d7223 */ /* 0x002fe40000000008 */
[----:B------:R-:W0:Y:S02]  /*0450*/  LDS.128 R8, [R20+0x10] ;  /* 0x0000100014087984 */ /* 0x000e240000000c00 */
[----:B0-----:R-:W-:Y:S02]  /*0460*/  FFMA R8, R8, R14, R29 ;  /* 0x0000000e08087223 */ /* 0x001fe4000000001d */
[----:B------:R-:W-:Y:S02]  /*0470*/  LDS R14, [R17+0x200] ;  /* 0x00020000110e7984 */ /* 0x000fe40000000800 */
[----:B------:R-:W-:Y:S02]  /*0480*/  FFMA R9, R15, R9, R8 ;  /* 0x000000090f097223 */ /* 0x000fe40000000008 */
[----:B------:R-:W0:Y:S04]  /*0490*/  LDS R8, [R17+0x180] ;  /* 0x0001800011087984 */ /* 0x000e280000000800 */
[----:B------:R-:W1:Y:S01]  /*04a0*/  LDS R15, [R17+0x1c0] ;  /* 0x0001c000110f7984 */ /* 0x000e620000000800 */
[----:B0-----:R-:W-:-:S04]  /*04b0*/  FFMA R8, R8, R10, R9 ;  /* 0x0000000a08087223 */ /* 0x001fc80000000009 */
[----:B-1----:R-:W-:Y:S02]  /*04c0*/  FFMA R15, R15, R11, R8 ;  /* 0x0000000b0f0f7223 */ /* 0x002fe40000000008 */
[----:B------:R-:W0:Y:S02]  /*04d0*/  LDS.128 R8, [R20+0x20] ;  /* 0x0000200014087984 */ /* 0x000e240000000c00 */
[----:B0-----:R-:W-:Y:S02]  /*04e0*/  FFMA R8, R8, R14, R15 ;  /* 0x0000000e08087223 */ /* 0x001fe4000000000f */
[----:B------:R-:W0:Y:S04]  /*04f0*/  LDS R15, [R17+0x240] ;  /* 0x00024000110f7984 */ /* 0x000e280000000800 */
[----:B------:R-:W-:Y:S01]  /*0500*/  LDS R14, [R17+0x300] ;  /* 0x00030000110e7984 */ /* 0x000fe20000000800 */
[----:B0-----:R-:W-:-:S03]  /*0510*/  FFMA R9, R15, R9, R8 ;  /* 0x000000090f097223 */ /* 0x001fc60000000008 */
[----:B------:R-:W0:Y:S04]  /*0520*/  LDS R8, [R17+0x280] ;  /* 0x0002800011087984 */ /* 0x000e280000000800 */
[----:B------:R-:W1:Y:S01]  /*0530*/  LDS R15, [R17+0x2c0] ;  /* 0x0002c000110f7984 */ /* 0x000e620000000800 */
[----:B0-----:R-:W-:-:S04]  /*0540*/  FFMA R8, R8, R10, R9 ;  /* 0x0000000a08087223 */ /* 0x001fc80000000009 */
[----:B-1----:R-:W-:Y:S02]  /*0550*/  FFMA R15, R15, R11, R8 ;  /* 0x0000000b0f0f7223 */ /* 0x002fe40000000008 */
[----:B------:R-:W0:Y:S02]  /*0560*/  LDS.128 R8, [R20+0x30] ;  /* 0x0000300014087984 */ /* 0x000e240000000c00 */
[----:B0-----:R-:W-:Y:S02]  /*0570*/  FFMA R8, R8, R14, R15 ;  /* 0x0000000e08087223 */ /* 0x001fe4000000000f */
[----:B------:R-:W0:Y:S04]  /*0580*/  LDS R15, [R17+0x340] ;  /* 0x00034000110f7984 */ /* 0x000e280000000800 */
[----:B------:R-:W1:Y:S01]  /*0590*/  LDS R14, [R17+0x380] ;  /* 0x00038000110e7984 */ /* 0x000e620000000800 */
[----:B0-----:R-:W-:-:S04]  /*05a0*/  FFMA R9, R15, R9, R8 ;  /* 0x000000090f097223 */ /* 0x001fc80000000008 */
[----:B-1----:R-:W-:Y:S02]  /*05b0*/  FFMA R10, R14, R10, R9 ;  /* 0x0000000a0e0a7223 */ /* 0x002fe40000000009 */
[----:B------:R-:W0:Y:S01]  /*05c0*/  LDS R9, [R17+0x3c0] ;  /* 0x0003c00011097984 */ /* 0x000e220000000800 */
[----:B------:R-:W-:Y:S01]  /*05d0*/  BAR.SYNC.DEFER_BLOCKING 0x0 ;  /* 0x0000000000007b1d */ /* 0x000fe20000010000 */
[----:B------:R-:W-:-:S06]  /*05e0*/  IMAD.WIDE R14, R21, 0x4, R12 ;  /* 0x00000004150e7825 */ /* 0x000fcc00078e020c */
[----:B------:R-:W2:Y:S04]  /*05f0*/  LDG.E R15, desc[UR10][R14.64] ;  /* 0x0000000a0e0f7981 */ /* 0x000ea8000c1e1900 */
[----:B------:R-:W3:Y:S01]  /*0600*/  LDG.E R24, desc[UR10][R26.64+0x40] ;  /* 0x0000400a1a187981 */ /* 0x000ee2000c1e1900 */
[----:B0-----:R-:W-:-:S03]  /*0610*/  FFMA R29, R9, R11, R10 ;  /* 0x0000000b091d7223 */ /* 0x001fc6000000000a */
        /* <DEDUP_REMOVED lines=77> */
[----:B------:R-:W0:Y:S02]  /*0af0*/  LDS R15, [R17+0x340] ;  /* 0x00034000110f7984 */ /* 0x000e240000000800 */
[----:B0-----:R-:W-:Y:S01]  /*0b00*/  FFMA R15, R15, R9, R8 ;  /* 0x000000090f0f7223 */ /* 0x001fe20000000008 */
[----:B------:R-:W-:Y:S02]  /*0b10*/  IMAD.WIDE R8, R25, 0x4, R12 ;  /* 0x0000000419087825 */ /* 0x000fe400078e020c */
[----:B------:R-:W0:Y:S01]  /*0b20*/  LDS R12, [R17+0x380] ;  /* 0x00038000110c7984 */ /* 0x000e220000000800 */
[----:B------:R-:W-:Y:S06]  /*0b30*/  BAR.SYNC.DEFER_BLOCKING 0x0 ;  /* 0x0000000000007b1d */ /* 0x000fec0000010000 */
[----:B------:R-:W2:Y:S04]  /*0b40*/  LDG.E R9, desc[UR10][R8.64] ;  /* 0x0000000a08097981 */ /* 0x000ea8000c1e1900 */
[----:B------:R-:W3:Y:S01]  /*0b50*/  LDG.E R27, desc[UR10][R26.64+0xc0] ;  /* 0x0000c00a1a1b7981 */ /* 0x000ee2000c1e1900 */
[----:B0-----:R-:W-:-:S04]  /*0b60*/  FFMA R28, R12, R10, R15 ;  /* 0x0000000a0c1c7223 */ /* 0x001fc8000000000f */
[----:B------:R-:W-:Y:S01]  /*0b70*/  FFMA R11, R24, R11, R28 ;  /* 0x0000000b180b7223 */ /* 0x000fe2000000001c */
[----:B------:R-:W-:-:S04]  /*0b80*/  UIADD3 UR7, UPT, UPT, UR7, 0x4, URZ ;  /* 0x0000000407077890 */ /* 0x000fc8000fffe0ff */
[----:B------:R-:W-:Y:S01]  /*0b90*/  UISETP.NE.AND UP1, UPT, UR7, URZ, UPT ;  /* 0x000000ff0700728c */ /* 0x000fe2000bf25270 */
[C---:B------:R-:W-:Y:S02]  /*0ba0*/  LEA R25, R4.reuse, R25, 0x6 ;  /* 0x0000001904197211 */ /* 0x040fe400078e30ff */
[C---:B------:R-:W-:Y:S02]  /*0bb0*/  LEA R23, R4.reuse, R23, 0x6 ;  /* 0x0000001704177211 */ /* 0x040fe400078e30ff */
[C---:B------:R-:W-:Y:S02]  /*0bc0*/  LEA R21, R4.reuse, R21, 0x6 ;  /* 0x0000001504157211 */ /* 0x040fe400078e30ff */
[----:B------:R-:W-:Y:S02]  /*0bd0*/  LEA R19, R4, R19, 0x6 ;  /* 0x0000001304137211 */ /* 0x000fe400078e30ff */
[----:B------:R-:W-:Y:S01]  /*0be0*/  IADD3 R22, PT, PT, R22, 0x40, RZ ;  /* 0x0000004016167810 */ /* 0x000fe20007ffe0ff */
[----:B--2---:R-:W-:Y:S04]  /*0bf0*/  STS [R18], R9 ;  /* 0x0000000912007388 */ /* 0x004fe80000000800 */
[----:B---3--:R-:W-:Y:S01]  /*0c00*/  STS [R16], R27 ;  /* 0x0000001b10007388 */ /* 0x008fe20000000800 */
[----:B------:R-:W-:Y:S06]  /*0c10*/  BAR.SYNC.DEFER_BLOCKING 0x0 ;  /* 0x0000000000007b1d */ /* 0x000fec0000010000 */
[----:B------:R-:W-:Y:S04]  /*0c20*/  LDS R29, [R17] ;  /* 0x00000000111d7984 */ /* 0x000fe80000000800 */
[----:B------:R-:W0:Y:S04]  /*0c30*/  LDS.128 R12, [R20] ;  /* 0x00000000140c7984 */ /* 0x000e280000000c00 */
[----:B------:R-:W1:Y:S04]  /*0c40*/  LDS R8, [R17+0x40] ;  /* 0x0000400011087984 */ /* 0x000e680000000800 */
[----:B------:R-:W2:Y:S04]  /*0c50*/  LDS R10, [R17+0x80] ;  /* 0x00008000110a7984 */ /* 0x000ea80000000800 */
[----:B------:R-:W3:Y:S04]  /*0c60*/  LDS R24, [R17+0xc0] ;  /* 0x0000c00011187984 */ /* 0x000ee80000000800 */
[----:B------:R-:W-:Y:S01]  /*0c70*/  LDS R27, [R17+0x180] ;  /* 0x00018000111b7984 */ /* 0x000fe20000000800 */
[----:B0-----:R-:W-:-:S04]  /*0c80*/  FFMA R12, R12, R29, R11 ;  /* 0x0000001d0c0c7223 */ /* 0x001fc8000000000b */
[----:B-1----:R-:W-:Y:S02]  /*0c90*/  FFMA R9, R8, R13, R12 ;  /* 0x0000000d08097223 */ /* 0x002fe4000000000c */
[----:B------:R-:W-:Y:S02]  /*0ca0*/  LDS R13, [R17+0x100] ;  /* 0x00010000110d7984 */ /* 0x000fe40000000800 */
[----:B--2---:R-:W-:Y:S02]  /*0cb0*/  FFMA R29, R10, R14, R9 ;  /* 0x0000000e0a1d7223 */ /* 0x004fe40000000009 */
[----:B------:R-:W0:Y:S04]  /*0cc0*/  LDS.128 R8, [R20+0x10] ;  /* 0x0000100014087984 */ /* 0x000e280000000c00 */
[----:B------:R-:W1:Y:S01]  /*0cd0*/  LDS R12, [R17+0x140] ;  /* 0x00014000110c7984 */ /* 0x000e620000000800 */
[----:B---3--:R-:W-:-:S03]  /*0ce0*/  FFMA R15, R24, R15, R29 ;  /* 0x0000000f180f7223 */ /* 0x008fc6000000001d */
[----:B------:R-:W2:Y:S04]  /*0cf0*/  LDS R24, [R17+0x1c0] ;  /* 0x0001c00011187984 */ /* 0x000ea80000000800 */
[----:B------:R-:W-:Y:S01]  /*0d00*/  LDS R29, [R17+0x240] ;  /* 0x00024000111d7984 */ /* 0x000fe20000000800 */
[----:B0-----:R-:W-:-:S04]  /*0d10*/  FFMA R8, R8, R13, R15 ;  /* 0x0000000d08087223 */ /* 0x001fc8000000000f */
[----:B-1----:R-:W-:Y:S02]  /*0d20*/  FFMA R8, R12, R9, R8 ;  /* 0x000000090c087223 */ /* 0x002fe40000000008 */
[----:B------:R-:W-:Y:S04]  /*0d30*/  LDS R9, [R17+0x200] ;  /* 0x0002000011097984 */ /* 0x000fe80000000800 */
[----:B------:R-:W0:Y:S01]  /*0d40*/  LDS.128 R12, [R20+0x20] ;  /* 0x00002000140c7984 */ /* 0x000e220000000c00 */
[----:B------:R-:W-:-:S04]  /*0d50*/  FFMA R27, R27, R10, R8 ;  /* 0x0000000a1b1b7223 */ /* 0x000fc80000000008 */
[----:B--2---:R-:W-:Y:S02]  /*0d60*/  FFMA R11, R24, R11, R27 ;  /* 0x0000000b180b7223 */ /* 0x004fe4000000001b */
[----:B------:R-:W1:Y:S04]  /*0d70*/  LDS R27, [R17+0x280] ;  /* 0x00028000111b7984 */ /* 0x000e680000000800 */
[----:B------:R-:W2:Y:S01]  /*0d80*/  LDS R24, [R17+0x2c0] ;  /* 0x0002c00011187984 */ /* 0x000ea20000000800 */
[----:B0-----:R-:W-:-:S03]  /*0d90*/  FFMA R12, R12, R9, R11 ;  /* 0x000000090c0c7223 */ /* 0x001fc6000000000b */
[----:B------:R-:W-:Y:S01]  /*0da0*/  LDS.128 R8, [R20+0x30] ;  /* 0x0000300014087984 */ /* 0x000fe20000000c00 */
[----:B------:R-:W-:-:S03]  /*0db0*/  FFMA R12, R29, R13, R12 ;  /* 0x0000000d1d0c7223 */ /* 0x000fc6000000000c */
[----:B------:R-:W0:Y:S01]  /*0dc0*/  LDS R13, [R17+0x300] ;  /* 0x00030000110d7984 */ /* 0x000e220000000800 */
[----:B-1----:R-:W-:-:S03]  /*0dd0*/  FFMA R27, R27, R14, R12 ;  /* 0x0000000e1b1b7223 */ /* 0x002fc6000000000c */
[----:B------:R-:W1:Y:S04]  /*0de0*/  LDS R29, [R17+0x340] ;  /* 0x00034000111d7984 */ /* 0x000e680000000800 */
[----:B------:R-:W3:Y:S01]  /*0df0*/  LDS R12, [R17+0x380] ;  /* 0x00038000110c7984 */ /* 0x000ee20000000800 */
[----:B--2---:R-:W-:-:S03]  /*0e00*/  FFMA R15, R24, R15, R27 ;  /* 0x0000000f180f7223 */ /* 0x004fc6000000001b */
[----:B------:R-:W2:Y:S01]  /*0e10*/  LDS R27, [R17+0x3c0] ;  /* 0x0003c000111b7984 */ /* 0x000ea20000000800 */
[----:B0-----:R-:W-:-:S04]  /*0e20*/  FFMA R8, R8, R13, R15 ;  /* 0x0000000d08087223 */ /* 0x001fc8000000000f */
[----:B-1----:R-:W-:-:S04]  /*0e30*/  FFMA R9, R29, R9, R8 ;  /* 0x000000091d097223 */ /* 0x002fc80000000008 */
[----:B---3--:R-:W-:-:S04]  /*0e40*/  FFMA R10, R12, R10, R9 ;  /* 0x0000000a0c0a7223 */ /* 0x008fc80000000009 */
[----:B--2---:R-:W-:Y:S01]  /*0e50*/  FFMA R29, R27, R11, R10 ;  /* 0x0000000b1b1d7223 */ /* 0x004fe2000000000a */
[----:B------:R-:W-:Y:S06]  /*0e60*/  BAR.SYNC.DEFER_BLOCKING 0x0 ;  /* 0x0000000000007b1d */ /* 0x000fec0000010000 */
[----:B------:R-:W-:Y:S05]  /*0e70*/  BRA.U UP1, `(.L_x_2) ;  /* 0xfffffff501247547 */ /* 0x000fea000b83ffff */
.L_x_1:
[----:B------:R-:W-:Y:S05]  /*0e80*/  BRA.U !UP0, `(.L_x_0) ;  /* 0x00000009089c7547 */ /* 0x000fea000b800000 */
[----:B------:R-:W-:Y:S02]  /*0e90*/  UISETP.NE.AND UP0, UPT, UR9, 0x1, UPT ;  /* 0x000000010900788c */ /* 0x000fe4000bf05270 */
[----:B------:R-:W-:-:S04]  /*0ea0*/  ULOP3.LUT UR4, UR4, 0x1, URZ, 0xc0, !UPT ;  /* 0x0000000104047892 */ /* 0x000fc8000f8ec0ff */
[----:B------:R-:W-:-:S03]  /*0eb0*/  UISETP.NE.U32.AND UP1, UPT, UR4, 0x1, UPT ;  /* 0x000000010400788c */ /* 0x000fc6000bf25070 */
[----:B------:R-:W-:Y:S08]  /*0ec0*/  BRA.U !UP0, `(.L_x_3) ;  /* 0x0000000508a07547 */ /* 0x000ff0000b800000 */
[----:B------:R-:W0:Y:S01]  /*0ed0*/  LDC.64 R16, c[0x0][0x390] ;  /* 0x0000e400ff107b82 */ /* 0x000e220000000a00 */
[C---:B------:R-:W-:Y:S02]  /*0ee0*/  LEA R18, R6.reuse, R3, 0x4 ;  /* 0x0000000306127211 */ /* 0x040fe400078e20ff */
[----:B------:R-:W-:-:S03]  /*0ef0*/  LEA R11, R6, R5, 0x4 ;  /* 0x00000005060b7211 */ /* 0x000fc600078e20ff */
[----:B------:R-:W-:Y:S02]  /*0f00*/  IMAD R9, R18, R4, R7 ;  /* 0x0000000412097224 */ /* 0x000fe400078e0207 */
[----:B------:R-:W1:Y:S02]  /*0f10*/  LDC.64 R24, c[0x0][0x398] ;  /* 0x0000e600ff187b82 */ /* 0x000e640000000a00 */
[----:B0-----:R-:W-:-:S06]  /*0f20*/  IMAD.WIDE R8, R9, 0x4, R16 ;  /* 0x0000000409087825 */ /* 0x001fcc00078e0210 */
[----:B------:R-:W2:Y:S01]  /*0f30*/  LDG.E R9, desc[UR10][R8.64] ;  /* 0x0000000a08097981 */ /* 0x000ea2000c1e1900 */
[----:B-1----:R-:W-:-:S05]  /*0f40*/  IMAD.WIDE R24, R11, 0x4, R24 ;  /* 0x000000040b187825 */ /* 0x002fca00078e0218 */
[----:B------:R-:W3:Y:S01]  /*0f50*/  LDG.E R10, desc[UR10][R24.64] ;  /* 0x0000000a180a7981 */ /* 0x000ee2000c1e1900 */
[----:B------:R-:W0:Y:S01]  /*0f60*/  S2UR UR5, SR_CgaCtaId ;  /* 0x00000000000579c3 */ /* 0x000e220000008800 */
[----:B------:R-:W-:Y:S02]  /*0f70*/  UMOV UR4, 0x400 ;  /* 0x0000040000047882 */ /* 0x000fe40000000000 */
[----:B------:R-:W-:Y:S02]  /*0f80*/  UIADD3 UR6, UPT, UPT, UR4, 0x400, URZ ;  /* 0x0000040004067890 */ /* 0x000fe4000fffe0ff */
[----:B0-----:R-:W-:Y:S02]  /*0f90*/  ULEA UR4, UR5, UR4, 0x18 ;  /* 0x0000000405047291 */ /* 0x001fe4000f8ec0ff */
[----:B------:R-:W-:-:S04]  /*0fa0*/  ULEA UR6, UR5, UR6, 0x18 ;  /* 0x0000000605067291 */ /* 0x000fc8000f8ec0ff */
[C---:B------:R-:W-:Y:S02]  /*0fb0*/  LEA R20, R0.reuse, UR4, 0x6 ;  /* 0x0000000400147c11 */ /* 0x040fe4000f8e30ff */
[C---:B------:R-:W-:Y:S02]  /*0fc0*/  LEA R21, R3.reuse, UR6, 0x2 ;  /* 0x0000000603157c11 */ /* 0x040fe4000f8e10ff */
[----:B------:R-:W-:Y:S02]  /*0fd0*/  LEA R22, R3, R20, 0x2 ;  /* 0x0000001403167211 */ /* 0x000fe400078e10ff */
        /* <DEDUP_REMOVED lines=11> */
[----:B0-----:R-:W-:-:S03]  /*1090*/  FFMA R8, R12, R8, R29 ;  /* 0x000000080c087223 */ /* 0x001fc6000000001d */
[----:B------:R-:W-:Y:S01]  /*10a0*/  LDS R29, [R21+0x140] ;  /* 0x00014000151d7984 */ /* 0x000fe20000000800 */
[----:B-1----:R-:W-:-:S03]  /*10b0*/  FFMA R11, R11, R13, R8 ;  /* 0x0000000d0b0b7223 */ /* 0x002fc60000000008 */
[----:B------:R-:W-:Y:S01]  /*10c0*/  LDS R13, [R21+0x100] ;  /* 0x00010000150d7984 */ /* 0x000fe20000000800 */
[----:B--2---:R-:W-:-:S03]  /*10d0*/  FFMA R14, R26, R14, R11 ;  /* 0x0000000e1a0e7223 */ /* 0x004fc6000000000b */
[----:B------:R-:W0:Y:S01]  /*10e0*/  LDS.128 R8, [R20+0x10] ;  /* 0x0000100014087984 */ /* 0x000e220000000c00 */
[----:B---3--:R-:W-:-:S03]  /*10f0*/  FFMA R15, R27, R15, R14 ;  /* 0x0000000f1b0f7223 */ /* 0x008fc6000000000e */
[----:B------:R-:W1:Y:S04]  /*1100*/  LDS R27, [R21+0x1c0] ;  /* 0x0001c000151b7984 */ /* 0x000e680000000800 */
[----:B------:R-:W-:Y:S01]  /*1110*/  LDS R26, [R21+0x3c0] ;  /* 0x0003c000151a7984 */ /* 0x000fe20000000800 */
[----:B0-----:R-:W-:-:S03]  /*1120*/  FFMA R8, R8, R13, R15 ;  /* 0x0000000d08087223 */ /* 0x001fc6000000000f */
[----:B------:R-:W-:Y:S01]  /*1130*/  LDS.128 R12, [R20+0x20] ;  /* 0x00002000140c7984 */ /* 0x000fe20000000c00 */
[----:B------:R-:W-:-:S03]  /*1140*/  FFMA R8, R29, R9, R8 ;  /* 0x000000091d087223 */ /* 0x000fc60000000008 */
[----:B------:R-:W0:Y:S01]  /*1150*/  LDS R9, [R21+0x200] ;  /* 0x0002000015097984 */ /* 0x000e220000000800 */
[----:B------:R-:W-:-:S03]  /*1160*/  FFMA R10, R19, R10, R8 ;  /* 0x0000000a130a7223 */ /* 0x000fc60000000008 */
[----:B------:R-:W2:Y:S04]  /*1170*/  LDS R8, [R21+0x240] ;  /* 0x0002400015087984 */ /* 0x000ea80000000800 */
[----:B------:R-:W3:Y:S01]  /*1180*/  LDS R19, [R21+0x280] ;  /* 0x0002800015137984 */ /* 0x000ee20000000800 */
[----:B-1----:R-:W-:-:S03]  /*1190*/  FFMA R11, R27, R11, R10 ;  /* 0x0000000b1b0b7223 */ /* 0x002fc6000000000a */
[----:B------:R-:W-:Y:S04]  /*11a0*/  LDS R27, [R21+0x300] ;  /* 0x00030000151b7984 */ /* 0x000fe80000000800 */
[----:B------:R-:W-:Y:S01]  /*11b0*/  LDS R29, [R21+0x380] ;  /* 0x00038000151d7984 */ /* 0x000fe20000000800 */
[----:B0-----:R-:W-:Y:S01]  /*11c0*/  FFMA R9, R12, R9, R11 ;  /* 0x000000090c097223 */ /* 0x001fe2000000000b */
[----:B------:R-:W-:Y:S02]  /*11d0*/  IMAD R11, R18, R4, R7 ;  /* 0x00000004120b7224 */ /* 0x000fe400078e0207 */
[----:B------:R-:W0:Y:S01]  /*11e0*/  LDS R12, [R21+0x2c0] ;  /* 0x0002c000150c7984 */ /* 0x000e220000000800 */
[----:B--2---:R-:W-:Y:S01]  /*11f0*/  FFMA R10, R8, R13, R9 ;  /* 0x0000000d080a7223 */ /* 0x004fe20000000009 */
[----:B------:R-:W-:-:S04]  /*1200*/  IMAD.WIDE R8, R11, 0x4, R16 ;  /* 0x000000040b087825 */ /* 0x000fc800078e0210 */
[----:B---3--:R-:W-:Y:S02]  /*1210*/  FFMA R13, R19, R14, R10 ;  /* 0x0000000e130d7223 */ /* 0x008fe4000000000a */
[----:B------:R-:W-:Y:S04]  /*1220*/  LDS R14, [R21+0x340] ;  /* 0x00034000150e7984 */ /* 0x000fe80000000800 */
[----:B------:R-:W1:Y:S01]  /*1230*/  LDS.128 R16, [R20+0x30] ;  /* 0x0000300014107984 */ /* 0x000e620000000c00 */
[----:B------:R-:W-:Y:S06]  /*1240*/  BAR.SYNC.DEFER_BLOCKING 0x0 ;  /* 0x0000000000007b1d */ /* 0x000fec0000010000 */
[----:B------:R-:W2:Y:S04]  /*1250*/  LDG.E R9, desc[UR10][R8.64] ;  /* 0x0000000a08097981 */ /* 0x000ea8000c1e1900 */
[----:B------:R-:W3:Y:S01]  /*1260*/  LDG.E R24, desc[UR10][R24.64+0x40] ;  /* 0x0000400a18187981 */ /* 0x000ee2000c1e1900 */
[----:B0-----:R-:W-:-:S04]  /*1270*/  FFMA R13, R12, R15, R13 ;  /* 0x0000000f0c0d7223 */ /* 0x001fc8000000000d */
[----:B-1----:R-:W-:-:S04]  /*1280*/  FFMA R13, R16, R27, R13 ;  /* 0x0000001b100d7223 */ /* 0x002fc8000000000d */
[----:B------:R-:W-:-:S04]  /*1290*/  FFMA R14, R14, R17, R13 ;  /* 0x000000110e0e7223 */ /* 0x000fc8000000000d */
[----:B------:R-:W-:-:S04]  /*12a0*/  FFMA R29, R29, R18, R14 ;  /* 0x000000121d1d7223 */ /* 0x000fc8000000000e */
[----:B------:R-:W-:Y:S01]  /*12b0*/  FFMA R19, R26, R19, R29 ;  /* 0x000000131a137223 */ /* 0x000fe2000000001d */
        /* <DEDUP_REMOVED lines=9> */
[----:B------:R-:W-:Y:S04]  /*1350*/  LDS R23, [R21+0x100] ;  /* 0x0001000015177984 */ /* 0x000fe80000000800 */
[----:B------:R-:W4:Y:S04]  /*1360*/  LDS.128 R12, [R20+0x10] ;  /* 0x00001000140c7984 */ /* 0x000f280000000c00 */
[----:B------:R-:W5:Y:S04]  /*1370*/  LDS R26, [R21+0x140] ;  /* 0x00014000151a7984 */ /* 0x000f680000000800 */
[----:B------:R-:W5:Y:S04]  /*1380*/  LDS R29, [R21+0x180] ;  /* 0x00018000151d7984 */ /* 0x000f680000000800 */
[----:B------:R-:W5:Y:S01]  /*1390*/  LDS R22, [R21+0x1c0] ;  /* 0x0001c00015167984 */ /* 0x000f620000000800 */
[----:B0-----:R-:W-:-:S04]  /*13a0*/  FFMA R19, R8, R28, R19 ;  /* 0x0000001c08137223 */ /* 0x001fc80000000013 */
[----:B-1----:R-:W-:Y:S02]  /*13b0*/  FFMA R24, R24, R9, R19 ;  /* 0x0000000918187223 */ /* 0x002fe40000000013 */
[----:B------:R-:W-:Y:S02]  /*13c0*/  LDS.128 R16, [R20+0x20] ;  /* 0x0000200014107984 */ /* 0x000fe40000000c00 */
[----:B--2---:R-:W-:Y:S02]  /*13d0*/  FFMA R10, R27, R10, R24 ;  /* 0x0000000a1b0a7223 */ /* 0x004fe40000000018 */
[----:B------:R-:W0:Y:S02]  /*13e0*/  LDS R27, [R21+0x200] ;  /* 0x00020000151b7984 */ /* 0x000e240000000800 */
[----:B---3--:R-:W-:Y:S02]  /*13f0*/  FFMA R11, R25, R11, R10 ;  /* 0x0000000b190b7223 */ /* 0x008fe4000000000a */
[----:B------:R-:W1:Y:S04]  /*1400*/  LDS R24, [R21+0x240] ;  /* 0x0002400015187984 */ /* 0x000e680000000800 */
[----:B------:R-:W-:Y:S01]  /*1410*/  LDS R25, [R21+0x380] ;  /* 0x0003800015197984 */ /* 0x000fe20000000800 */
[----:B----4-:R-:W-:-:S03]  /*1420*/  FFMA R11, R12, R23, R11 ;  /* 0x000000170c0b7223 */ /* 0x010fc6000000000b */
[----:B------:R-:W2:Y:S04]  /*1430*/  LDS R23, [R21+0x280] ;  /* 0x0002800015177984 */ /* 0x000ea80000000800 */
[----:B------:R-:W3:Y:S01]  /*1440*/  LDS R12, [R21+0x2c0] ;  /* 0x0002c000150c7984 */ /* 0x000ee20000000800 */
[----:B-----5:R-:W-:-:S03]  /*1450*/  FFMA R26, R26, R13, R11 ;  /* 0x0000000d1a1a7223 */ /* 0x020fc6000000000b */
[----:B------:R-:W-:Y:S01]  /*1460*/  LDS R13, [R21+0x300] ;  /* 0x00030000150d7984 */ /* 0x000fe20000000800 */
[----:B------:R-:W-:-:S03]  /*1470*/  FFMA R29, R29, R14, R26 ;  /* 0x0000000e1d1d7223 */ /* 0x000fc6000000001a */
[----:B------:R-:W4:Y:S04]  /*1480*/  LDS.128 R8, [R20+0x30] ;  /* 0x0000300014087984 */ /* 0x000f280000000c00 */
[----:B------:R-:W5:Y:S04]  /*1490*/  LDS R14, [R21+0x340] ;  /* 0x00034000150e7984 */ /* 0x000f680000000800 */
[----:B------:R-:W5:Y:S01]  /*14a0*/  LDS R26, [R21+0x3c0] ;  /* 0x0003c000151a7984 */ /* 0x000f620000000800 */
[----:B------:R-:W-:-:S04]  /*14b0*/  FFMA R15, R22, R15, R29 ;  /* 0x0000000f160f7223 */ /* 0x000fc8000000001d */
[----:B0-----:R-:W-:-:S04]  /*14c0*/  FFMA R15, R16, R27, R15 ;  /* 0x0000001b100f7223 */ /* 0x001fc8000000000f */
[----:B-1----:R-:W-:-:S04]  /*14d0*/  FFMA R24, R24, R17, R15 ;  /* 0x0000001118187223 */ /* 0x002fc8000000000f */
[----:B--2---:R-:W-:-:S04]  /*14e0*/  FFMA R23, R23, R18, R24 ;  /* 0x0000001217177223 */ /* 0x004fc80000000018 */
[----:B---3--:R-:W-:-:S04]  /*14f0*/  FFMA R19, R12, R19, R23 ;  /* 0x000000130c137223 */ /* 0x008fc80000000017 */
[----:B----4-:R-:W-:-:S04]  /*1500*/  FFMA R13, R8, R13, R19 ;  /* 0x0000000d080d7223 */ /* 0x010fc80000000013 */
[----:B-----5:R-:W-:-:S04]  /*1510*/  FFMA R14, R14, R9, R13 ;  /* 0x000000090e0e7223 */ /* 0x020fc8000000000d */
[----:B------:R-:W-:-:S04]  /*1520*/  FFMA R25, R25, R10, R14 ;  /* 0x0000000a19197223 */ /* 0x000fc8000000000e */
[----:B------:R-:W-:Y:S01]  /*1530*/  FFMA R29, R26, R11, R25 ;  /* 0x0000000b1a1d7223 */ /* 0x000fe20000000019 */
[----:B------:R-:W-:Y:S06]  /*1540*/  BAR.SYNC.DEFER_BLOCKING 0x0 ;  /* 0x0000000000007b1d */ /* 0x000fec0000010000 */
.L_x_3:
[----:B------:R-:W-:Y:S05]  /*1550*/  BRA.U UP1, `(.L_x_0) ;  /* 0x0000000101e87547 */ /* 0x000fea000b800000 */
[----:B------:R-:W0:Y:S01]  /*1560*/  LDC.64 R8, c[0x0][0x390] ;  /* 0x0000e400ff087b82 */ /* 0x000e220000000a00 */
[C---:B------:R-:W-:Y:S02]  /*1570*/  LEA R12, R6.reuse, R3, 0x4 ;  /* 0x00000003060c7211 */ /* 0x040fe400078e20ff */
[----:B------:R-:W-:-:S03]  /*1580*/  LEA R13, R6, R5, 0x4 ;  /* 0x00000005060d7211 */ /* 0x000fc600078e20ff */
[----:B------:R-:W-:Y:S02]  /*1590*/  IMAD R5, R12, R4, R7 ;  /* 0x000000040c057224 */ /* 0x000fe400078e0207 */
[----:B------:R-:W1:Y:S02]  /*15a0*/  LDC.64 R10, c[0x0][0x398] ;  /* 0x0000e600ff0a7b82 */ /* 0x000e640000000a00 */
[----:B0-----:R-:W-:-:S05]  /*15b0*/  IMAD.WIDE R8, R5, 0x4, R8 ;  /* 0x0000000405087825 */ /* 0x001fca00078e0208 */
        /* <DEDUP_REMOVED lines=11> */
[----:B------:R-:W-:-:S03]  /*1670*/  LEA R23, R0, R5, 0x6 ;  /* 0x0000000500177211 */ /* 0x000fc600078e30ff */
        /* <DEDUP_REMOVED lines=12> */
[----:B------:R-:W5:Y:S04]  /*1740*/  LDS R6, [R5+0x1c0] ;  /* 0x0001c00005067984 */ /* 0x000f680000000800 */
[----:B------:R-:W-:Y:S01]  /*1750*/  LDS R23, [R5+0x200] ;  /* 0x0002000005177984 */ /* 0x000fe20000000800 */
[----:B0-----:R-:W-:-:S03]  /*1760*/  FFMA R8, R8, R17, R29 ;  /* 0x0000001108087223 */ /* 0x001fc6000000001d */
[----:B------:R-:W-:Y:S04]  /*1770*/  LDS R22, [R5+0x240] ;  /* 0x0002400005167984 */ /* 0x000fe80000000800 */
[----:B------:R-:W0:Y:S01]  /*1780*/  LDS.128 R16, [R20+0x20] ;  /* 0x0000200014107984 */ /* 0x000e220000000c00 */
[----:B-1----:R-:W-:-:S03]  /*1790*/  FFMA R8, R25, R9, R8 ;  /* 0x0000000919087223 */ /* 0x002fc60000000008 */
[----:B------:R-:W1:Y:S01]  /*17a0*/  LDS R25, [R5+0x280] ;  /* 0x0002800005197984 */ /* 0x000e620000000800 */
[----:B--2---:R-:W-:-:S03]  /*17b0*/  FFMA R27, R27, R10, R8 ;  /* 0x0000000a1b1b7223 */ /* 0x004fc60000000008 */
[----:B------:R-:W2:Y:S01]  /*17c0*/  LDS R24, [R5+0x2c0] ;  /* 0x0002c00005187984 */ /* 0x000ea20000000800 */
[----:B---3--:R-:W-:-:S03]  /*17d0*/  FFMA R29, R26, R11, R27 ;  /* 0x0000000b1a1d7223 */ /* 0x008fc6000000001b */
[----:B------:R-:W-:Y:S04]  /*17e0*/  LDS R27, [R5+0x300] ;  /* 0x00030000051b7984 */ /* 0x000fe80000000800 */
[----:B------:R-:W3:Y:S01]  /*17f0*/  LDS.128 R8, [R20+0x30] ;  /* 0x0000300014087984 */ /* 0x000ee20000000c00 */
[----:B----4-:R-:W-:-:S03]  /*1800*/  FFMA R3, R12, R3, R29 ;  /* 0x000000030c037223 */ /* 0x010fc6000000001d */
[----:B------:R-:W4:Y:S01]  /*1810*/  LDS R12, [R5+0x340] ;  /* 0x00034000050c7984 */ /* 0x000f220000000800 */
[----:B-----5:R-:W-:-:S03]  /*1820*/  FFMA R26, R0, R13, R3 ;  /* 0x0000000d001a7223 */ /* 0x020fc60000000003 */
[----:B------:R-:W5:Y:S04]  /*1830*/  LDS R3, [R5+0x380] ;  /* 0x0003800005037984 */ /* 0x000f680000000800 */
[----:B------:R-:W5:Y:S01]  /*1840*/  LDS R0, [R5+0x3c0] ;  /* 0x0003c00005007984 */ /* 0x000f620000000800 */
[----:B------:R-:W-:-:S04]  /*1850*/  FFMA R21, R21, R14, R26 ;  /* 0x0000000e15157223 */ /* 0x000fc8000000001a */
[----:B------:R-:W-:-:S04]  /*1860*/  FFMA R15, R6, R15, R21 ;  /* 0x0000000f060f7223 */ /* 0x000fc80000000015 */
[----:B0-----:R-:W-:-:S04]  /*1870*/  FFMA R15, R16, R23, R15 ;  /* 0x00000017100f7223 */ /* 0x001fc8000000000f */
[----:B------:R-:W-:-:S04]  /*1880*/  FFMA R22, R22, R17, R15 ;  /* 0x0000001116167223 */ /* 0x000fc8000000000f */
[----:B-1----:R-:W-:-:S04]  /*1890*/  FFMA R25, R25, R18, R22 ;  /* 0x0000001219197223 */ /* 0x002fc80000000016 */
[----:B--2---:R-:W-:-:S04]  /*18a0*/  FFMA R19, R24, R19, R25 ;  /* 0x0000001318137223 */ /* 0x004fc80000000019 */
[----:B---3--:R-:W-:-:S04]  /*18b0*/  FFMA R19, R8, R27, R19 ;  /* 0x0000001b08137223 */ /* 0x008fc80000000013 */
[----:B----4-:R-:W-:-:S04]  /*18c0*/  FFMA R12, R12, R9, R19 ;  /* 0x000000090c0c7223 */ /* 0x010fc80000000013 */
[----:B-----5:R-:W-:-:S04]  /*18d0*/  FFMA R3, R3, R10, R12 ;  /* 0x0000000a03037223 */ /* 0x020fc8000000000c */
[----:B------:R-:W-:Y:S01]  /*18e0*/  FFMA R29, R0, R11, R3 ;  /* 0x0000000b001d7223 */ /* 0x000fe20000000003 */
[----:B------:R-:W-:Y:S06]  /*18f0*/  BAR.SYNC.DEFER_BLOCKING 0x0 ;  /* 0x0000000000007b1d */ /* 0x000fec0000010000 */
.L_x_0:
[----:B------:R-:W0:Y:S01]  /*1900*/  LDCU UR4, c[0x0][0x3a0] ;  /* 0x00007400ff0477ac */ /* 0x000e220008000800 */
[----:B------:R-:W-:Y:S01]  /*1910*/  UMOV UR6, 0xd9d7bdbb ;  /* 0xd9d7bdbb00067882 */ /* 0x000fe20000000000 */
[----:B------:R-:W-:Y:S01]  /*1920*/  UMOV UR7, 0x3ddb7cdf ;  /* 0x3ddb7cdf00077882 */ /* 0x000fe20000000000 */
[----:B0-----:R-:W0:Y:S02]  /*1930*/  F2F.F64.F32 R8, |UR4| ;  /* 0x4000000400087d10 */ /* 0x001e240008201800 */
[----:B0-----:R-:W-:-:S14]  /*1940*/  DSETP.GEU.AND P0, PT, R8, UR6, PT ;  /* 0x0000000608007e2a */ /* 0x001fdc000bf0e000 */
[----:B------:R-:W-:Y:S05]  /*1950*/  @P0 BRA `(.L_x_4) ;  /* 0x00000000001c0947 */ /* 0x000fea0003800000 */
[----:B------:R-:W0:Y:S01]  /*1960*/  LDC.64 R8, c[0x0][0x3a8] ;  /* 0x0000ea00ff087b82 */ /* 0x000e220000000a00 */
[----:B------:R-:W1:Y:S01]  /*1970*/  LDCU UR4, c[0x0][0x38c] ;  /* 0x00007180ff0477ac */ /* 0x000e620008000800 */
[----:B------:R-:W-:Y:S02]  /*1980*/  IMAD R3, R2, R4, R7 ;  /* 0x0000000402037224 */ /* 0x000fe400078e0207 */
[----:B-1----:R-:W-:Y:S02]  /*1990*/  FMUL R29, R29, UR4 ;  /* 0x000000041d1d7c20 */ /* 0x002fe40008400000 */
[----:B0-----:R-:W-:-:S05]  /*19a0*/  IMAD.WIDE R2, R3, 0x4, R8 ;  /* 0x0000000403027825 */ /* 0x001fca00078e0208 */
[----:B------:R-:W-:Y:S01]  /*19b0*/  STG.E desc[UR10][R2.64], R29 ;  /* 0x0000001d02007986 */ /* 0x000fe2000c10190a */
[----:B------:R-:W-:Y:S05]  /*19c0*/  EXIT ;  /* 0x000000000000794d */ /* 0x000fea0003800000 */
.L_x_4:
[----:B------:R-:W0:Y:S01]  /*19d0*/  LDC.64 R8, c[0x0][0x3a8] ;  /* 0x0000ea00ff087b82 */ /* 0x000e220000000a00 */
[----:B------:R-:W-:Y:S01]  /*19e0*/  IMAD R7, R2, R4, R7 ;  /* 0x0000000402077224 */ /* 0x000fe200078e0207 */
[----:B------:R-:W1:Y:S03]  /*19f0*/  LDCU UR5, c[0x0][0x38c] ;  /* 0x00007180ff0577ac */ /* 0x000e660008000800 */
[----:B0-----:R-:W-:-:S05]  /*1a00*/  IMAD.WIDE R8, R7, 0x4, R8 ;  /* 0x0000000407087825 */ /* 0x001fca00078e0208 */
[----:B------:R-:W2:Y:S02]  /*1a10*/  LDG.E R0, desc[UR10][R8.64] ;  /* 0x0000000a08007981 */ /* 0x000ea4000c1e1900 */
[----:B--2---:R-:W-:-:S04]  /*1a20*/  FMUL R0, R0, UR4 ;  /* 0x0000000400007c20 */ /* 0x004fc80008400000 */
[----:B-1----:R-:W-:-:S05]  /*1a30*/  FFMA R29, R29, UR5, R0 ;  /* 0x000000051d1d7c23 */ /* 0x002fca0008000000 */
[----:B------:R-:W-:Y:S01]  /*1a40*/  STG.E desc[UR10][R8.64], R29 ;  /* 0x0000001d08007986 */ /* 0x000fe2000c10190a */
[----:B------:R-:W-:Y:S05]  /*1a50*/  EXIT ;  /* 0x000000000000794d */ /* 0x000fea0003800000 */
.L_x_5:
[----:B------:R-:W-:-:S00]  /*1a60*/  BRA `(.L_x_5) ;  /* 0xfffffffc00fc7947 */ /* 0x000fc0000383ffff */
[----:B------:R-:W-:-:S00]  /*1a70*/  NOP ;  /* 0x0000000000007918 */ /* 0x000fc00000000000 */
        /* <DEDUP_REMOVED lines=8> */
.L_x_12:


//--------------------- .text._Z10NaiveSgemmiiifPKfS0_fPf --------------------------
	.section	.text._Z10NaiveSgemmiiifPKfS0_fPf,"ax",@progbits
	.align	128
        .global         _Z10NaiveSgemmiiifPKfS0_fPf
        .type           _Z10NaiveSgemmiiifPKfS0_fPf,@function
        .size           _Z10NaiveSgemmiiifPKfS0_fPf,(.L_x_13 - _Z10NaiveSgemmiiifPKfS0_fPf)
        .other          _Z10NaiveSgemmiiifPKfS0_fPf,@"STO_CUDA_ENTRY STV_DEFAULT"
_Z10NaiveSgemmiiifPKfS0_fPf:
.text._Z10NaiveSgemmiiifPKfS0_fPf:
[----:B------:R-:W-:Y:S01]  /*0000*/  LDC R1, c[0x0][0x37c] ;  /* 0x0000df00ff017b82 */ /* 0x000fe20000000800 */
[----:B------:R-:W0:Y:S01]  /*0010*/  S2R R19, SR_CTAID.Y ;  /* 0x0000000000137919 */ /* 0x000e220000002600 */
[----:B------:R-:W1:Y:S06]  /*0020*/  LDCU UR4, c[0x0][0x360] ;  /* 0x00006c00ff0477ac */ /* 0x000e6c0008000800 */
[----:B------:R-:W2:Y:S01]  /*0030*/  LDC.64 R2, c[0x0][0x380] ;  /* 0x0000e000ff027b82 */ /* 0x000ea20000000a00 */
[----:B------:R-:W0:Y:S01]  /*0040*/  S2R R4, SR_TID.Y ;  /* 0x0000000000047919 */ /* 0x000e220000002200 */
[----:B------:R-:W0:Y:S01]  /*0050*/  LDCU UR5, c[0x0][0x364] ;  /* 0x00006c80ff0577ac */ /* 0x000e220008000800 */
[----:B------:R-:W1:Y:S01]  /*0060*/  S2R R17, SR_CTAID.X ;  /* 0x0000000000117919 */ /* 0x000e620000002500 */
[----:B------:R-:W1:Y:S01]  /*0070*/  S2R R0, SR_TID.X ;  /* 0x0000000000007919 */ /* 0x000e620000002100 */
[----:B0-----:R-:W-:-:S05]  /*0080*/  IMAD R19, R19, UR5, R4 ;  /* 0x0000000513137c24 */ /* 0x001fca000f8e0204 */
[----:B--2---:R-:W-:Y:S01]  /*0090*/  ISETP.GE.AND P0, PT, R19, R2, PT ;  /* 0x000000021300720c */ /* 0x004fe20003f06270 */
[----:B-1----:R-:W-:-:S05]  /*00a0*/  IMAD R17, R17, UR4, R0 ;  /* 0x0000000411117c24 */ /* 0x002fca000f8e0200 */
[----:B------:R-:W-:-:S13]  /*00b0*/  ISETP.GE.OR P0, PT, R17, R3, P0 ;  /* 0x000000031100720c */ /* 0x000fda0000706670 */
[----:B------:R-:W-:Y:S05]  /*00c0*/  @P0 EXIT ;  /* 0x000000000000094d */ /* 0x000fea0003800000 */
[----:B------:R-:W0:Y:S01]  /*00d0*/  LDC R0, c[0x0][0x388] ;  /* 0x0000e200ff007b82 */ /* 0x000e220000000800 */
[----:B------:R-:W1:Y:S01]  /*00e0*/  LDCU.64 UR6, c[0x0][0x358] ;  /* 0x00006b00ff0677ac */ /* 0x000e620008000a00 */
[----:B------:R-:W-:Y:S01]  /*00f0*/  HFMA2 R20, -RZ, RZ, 0, 0 ;  /* 0x00000000ff147431 */ /* 0x000fe200000001ff */
[----:B0-----:R-:W-:-:S13]  /*0100*/  ISETP.GE.AND P0, PT, R0, 0x1, PT ;  /* 0x000000010000780c */ /* 0x001fda0003f06270 */
[----:B-1----:R-:W-:Y:S05]  /*0110*/  @!P0 BRA `(.L_x_6) ;  /* 0x0000000400b48947 */ /* 0x002fea0003800000 */
[C---:B------:R-:W-:Y:S01]  /*0120*/  ISETP.GE.U32.AND P1, PT, R0.reuse, 0x8, PT ;  /* 0x000000080000780c */ /* 0x040fe20003f26070 */
[----:B------:R-:W-:Y:S01]  /*0130*/  IMAD R16, R17, R0, RZ ;  /* 0x0000000011107224 */ /* 0x000fe200078e02ff */
[----:B------:R-:W-:Y:S02]  /*0140*/  LOP3.LUT R24, R0, 0x7, RZ, 0xc0, !PT ;  /* 0x0000000700187812 */ /* 0x000fe400078ec0ff */
[----:B------:R-:W-:Y:S02]  /*0150*/  CS2R R20, SRZ ;  /* 0x0000000000147805 */ /* 0x000fe4000001ff00 */
[----:B------:R-:W-:-:S07]  /*0160*/  ISETP.NE.AND P0, PT, R24, RZ, PT ;  /* 0x000000ff1800720c */ /* 0x000fce0003f05270 */
[----:B------:R-:W-:Y:S06]  /*0170*/  @!P1 BRA `(.L_x_7) ;  /* 0x0000000000c49947 */ /* 0x000fec0003800000 */
[----:B------:R-:W0:Y:S01]  /*0180*/  LDCU.64 UR4, c[0x0][0x398] ;  /* 0x00007300ff0477ac */ /* 0x000e220008000a00 */
[----:B------:R-:W-:Y:S02]  /*0190*/  LOP3.LUT R21, R0, 0x7ffffff8, RZ, 0xc0, !PT ;  /* 0x7ffffff800157812 */ /* 0x000fe400078ec0ff */
[----:B------:R-:W-:Y:S02]  /*01a0*/  MOV R20, RZ ;  /* 0x000000ff00147202 */ /* 0x000fe40000000f00 */
[----:B------:R-:W-:Y:S02]  /*01b0*/  MOV R3, R16 ;  /* 0x0000001000037202 */ /* 0x000fe40000000f00 */
[----:B------:R-:W-:Y:S02]  /*01c0*/  MOV R23, R19 ;  /* 0x0000001300177202 */ /* 0x000fe40000000f00 */
[----:B------:R-:W-:Y:S01]  /*01d0*/  IADD3 R18, PT, PT, -R21, RZ, RZ ;  /* 0x000000ff15127210 */ /* 0x000fe20007ffe1ff */
[----:B0-----:R-:W-:-:S04]  /*01e0*/  UIADD3 UR4, UP0, UPT, UR4, 0x10, URZ ;  /* 0x0000001004047890 */ /* 0x001fc8000ff1e0ff */
[----:B------:R-:W-:-:S12]  /*01f0*/  UIADD3.X UR5, UPT, UPT, URZ, UR5, URZ, UP0, !UPT ;  /* 0x00000005ff057290 */ /* 0x000fd800087fe4ff */
.L_x_8:
[----:B------:R-:W0:Y:S01]  /*0200*/  LDC.64 R14, c[0x0][0x390] ;  /* 0x0000e400ff0e7b82 */ /* 0x000e220000000a00 */
[----:B------:R-:W-:Y:S02]  /*0210*/  MOV R4, UR4 ;  /* 0x0000000400047c02 */ /* 0x000fe40008000f00 */
[----:B------:R-:W-:-:S03]  /*0220*/  MOV R5, UR5 ;  /* 0x0000000500057c02 */ /* 0x000fc60008000f00 */
[----:B------:R-:W-:-:S05]  /*0230*/  IMAD.WIDE R4, R3, 0x4, R4 ;  /* 0x0000000403047825 */ /* 0x000fca00078e0204 */
[----:B------:R-:W2:Y:S04]  /*0240*/  LDG.E R25, desc[UR6][R4.64+-0x10] ;  /* 0xfffff00604197981 */ /* 0x000ea8000c1e1900 */
[----:B------:R-:W3:Y:S04]  /*0250*/  LDG.E R22, desc[UR6][R4.64+-0xc] ;  /* 0xfffff40604167981 */ /* 0x000ee8000c1e1900 */
[----:B------:R-:W4:Y:S01]  /*0260*/  LDG.E R28, desc[UR6][R4.64+-0x8] ;  /* 0xfffff806041c7981 */ /* 0x000f22000c1e1900 */
[----:B0-----:R-:W-:-:S05]  /*0270*/  IMAD.WIDE R14, R23, 0x4, R14 ;  /* 0x00000004170e7825 */ /* 0x001fca00078e020e */
[----:B------:R0:W2:Y:S01]  /*0280*/  LDG.E R27, desc[UR6][R14.64] ;  /* 0x000000060e1b7981 */ /* 0x0000a2000c1e1900 */
[----:B------:R-:W-:-:S04]  /*0290*/  IMAD.WIDE R12, R2, 0x4, R14 ;  /* 0x00000004020c7825 */ /* 0x000fc800078e020e */
[C---:B------:R-:W-:Y:S02]  /*02a0*/  IMAD.WIDE R6, R2.reuse, 0x4, R12 ;  /* 0x0000000402067825 */ /* 0x040fe400078e020c */
[----:B------:R-:W3:Y:S02]  /*02b0*/  LDG.E R13, desc[UR6][R12.64] ;  /* 0x000000060c0d7981 */ /* 0x000ee4000c1e1900 */
[C---:B------:R-:W-:Y:S02]  /*02c0*/  IMAD.WIDE R8, R2.reuse, 0x4, R6 ;  /* 0x0000000402087825 */ /* 0x040fe400078e0206 */
[----:B------:R1:W4:Y:S02]  /*02d0*/  LDG.E R29, desc[UR6][R6.64] ;  /* 0x00000006061d7981 */ /* 0x000324000c1e1900 */
[C---:B------:R-:W-:Y:S02]  /*02e0*/  IMAD.WIDE R10, R2.reuse, 0x4, R8 ;  /* 0x00000004020a7825 */ /* 0x040fe400078e0208 */
[----:B------:R-:W5:Y:S02]  /*02f0*/  LDG.E R9, desc[UR6][R8.64] ;  /* 0x0000000608097981 */ /* 0x000f64000c1e1900 */
[----:B0-----:R-:W-:-:S05]  /*0300*/  IMAD.WIDE R14, R2, 0x4, R10 ;  /* 0x00000004020e7825 */ /* 0x001fca00078e020a */
[----:B------:R-:W5:Y:S04]  /*0310*/  LDG.E R12, desc[UR6][R14.64] ;  /* 0x000000060e0c7981 */ /* 0x000f68000c1e1900 */
[----:B------:R-:W5:Y:S04]  /*0320*/  LDG.E R8, desc[UR6][R10.64] ;  /* 0x000000060a087981 */ /* 0x000f68000c1e1900 */
[----:B------:R-:W5:Y:S04]  /*0330*/  LDG.E R10, desc[UR6][R4.64+-0x4] ;  /* 0xfffffc06040a7981 */ /* 0x000f68000c1e1900 */
[----:B------:R-:W5:Y:S01]  /*0340*/  LDG.E R11, desc[UR6][R4.64+0x8] ;  /* 0x00000806040b7981 */ /* 0x000f62000c1e1900 */
[----:B--2---:R-:W-:Y:S01]  /*0350*/  FFMA R20, R27, R25, R20 ;  /* 0x000000191b147223 */ /* 0x004fe20000000014 */
[----:B------:R-:W-:-:S02]  /*0360*/  IMAD.WIDE R26, R2, 0x4, R14 ;  /* 0x00000004021a7825 */ /* 0x000fc400078e020e */
[----:B------:R-:W2:Y:S04]  /*0370*/  LDG.E R25, desc[UR6][R4.64] ;  /* 0x0000000604197981 */ /* 0x000ea8000c1e1900 */
[----:B------:R-:W2:Y:S01]  /*0380*/  LDG.E R15, desc[UR6][R4.64+0x4] ;  /* 0x00000406040f7981 */ /* 0x000ea2000c1e1900 */
[----:B-1----:R-:W-:-:S03]  /*0390*/  IMAD.WIDE R6, R2, 0x4, R26 ;  /* 0x0000000402067825 */ /* 0x002fc600078e021a */
[----:B------:R0:W2:Y:S04]  /*03a0*/  LDG.E R14, desc[UR6][R4.64+0xc] ;  /* 0x00000c06040e7981 */ /* 0x0000a8000c1e1900 */
[----:B------:R-:W2:Y:S04]  /*03b0*/  LDG.E R7, desc[UR6][R6.64] ;  /* 0x0000000606077981 */ /* 0x000ea8000c1e1900 */
[----:B------:R-:W0:Y:S01]  /*03c0*/  LDG.E R4, desc[UR6][R26.64] ;  /* 0x000000061a047981 */ /* 0x000e22000c1e1900 */
[----:B---3--:R-:W-:Y:S01]  /*03d0*/  FFMA R20, R13, R22, R20 ;  /* 0x000000160d147223 */ /* 0x008fe20000000014 */
[----:B------:R-:W-:-:S03]  /*03e0*/  IADD3 R18, PT, PT, R18, 0x8, RZ ;  /* 0x0000000812127810 */ /* 0x000fc60007ffe0ff */
[----:B----4-:R-:W-:Y:S01]  /*03f0*/  FFMA R20, R29, R28, R20 ;  /* 0x0000001c1d147223 */ /* 0x010fe20000000014 */
[----:B------:R-:W-:Y:S02]  /*0400*/  ISETP.NE.AND P1, PT, R18, RZ, PT ;  /* 0x000000ff1200720c */ /* 0x000fe40003f25270 */
[----:B------:R-:W-:Y:S01]  /*0410*/  LEA R23, R2, R23, 0x3 ;  /* 0x0000001702177211 */ /* 0x000fe200078e18ff */
[----:B-----5:R-:W-:Y:S01]  /*0420*/  FFMA R9, R9, R10, R20 ;  /* 0x0000000a09097223 */ /* 0x020fe20000000014 */
[----:B------:R-:W-:-:S03]  /*0430*/  IADD3 R3, PT, PT, R3, 0x8, RZ ;  /* 0x0000000803037810 */ /* 0x000fc60007ffe0ff */
[----:B--2---:R-:W-:-:S04]  /*0440*/  FFMA R9, R8, R25, R9 ;  /* 0x0000001908097223 */ /* 0x004fc80000000009 */
[----:B------:R-:W-:-:S04]  /*0450*/  FFMA R9, R12, R15, R9 ;  /* 0x0000000f0c097223 */ /* 0x000fc80000000009 */
[----:B0-----:R-:W-:-:S04]  /*0460*/  FFMA R4, R4, R11, R9 ;  /* 0x0000000b04047223 */ /* 0x001fc80000000009 */
[----:B------:R-:W-:Y:S01]  /*0470*/  FFMA R20, R7, R14, R4 ;  /* 0x0000000e07147223 */ /* 0x000fe20000000004 */
[----:B------:R-:W-:Y:S06]  /*0480*/  @P1 BRA `(.L_x_8) ;  /* 0xfffffffc005c1947 */ /* 0x000fec000383ffff */
.L_x_7:
[----:B------:R-:W-:Y:S05]  /*0490*/  @!P0 BRA `(.L_x_6) ;  /* 0x0000000000d48947 */ /* 0x000fea0003800000 */
[----:B------:R-:W-:Y:S02]  /*04a0*/  ISETP.GE.U32.AND P0, PT, R24, 0x4, PT ;  /* 0x000000041800780c */ /* 0x000fe40003f06070 */
[----:B------:R-:W-:-:S04]  /*04b0*/  LOP3.LUT R14, R0, 0x3, RZ, 0xc0, !PT ;  /* 0x00000003000e7812 */ /* 0x000fc800078ec0ff */
[----:B------:R-:W-:-:S07]  /*04c0*/  ISETP.NE.AND P1, PT, R14, RZ, PT ;  /* 0x000000ff0e00720c */ /* 0x000fce0003f25270 */
[----:B------:R-:W-:Y:S06]  /*04d0*/  @!P0 BRA `(.L_x_9) ;  /* 0x0000000000588947 */ /* 0x000fec0003800000 */
[----:B------:R-:W0:Y:S01]  /*04e0*/  LDC.64 R10, c[0x0][0x390] ;  /* 0x0000e400ff0a7b82 */ /* 0x000e220000000a00 */
[----:B------:R-:W-:Y:S01]  /*04f0*/  IMAD R3, R21, R2, R19 ;  /* 0x0000000215037224 */ /* 0x000fe200078e0213 */
[----:B------:R-:W-:-:S06]  /*0500*/  IADD3 R7, PT, PT, R16, R21, RZ ;  /* 0x0000001510077210 */ /* 0x000fcc0007ffe0ff */
[----:B------:R-:W1:Y:S01]  /*0510*/  LDC.64 R4, c[0x0][0x398] ;  /* 0x0000e600ff047b82 */ /* 0x000e620000000a00 */
[----:B0-----:R-:W-:-:S04]  /*0520*/  IMAD.WIDE R10, R3, 0x4, R10 ;  /* 0x00000004030a7825 */ /* 0x001fc800078e020a */
[----:B------:R-:W-:Y:S02]  /*0530*/  IMAD.WIDE R12, R2, 0x4, R10 ;  /* 0x00000004020c7825 */ /* 0x000fe400078e020a */
[----:B------:R-:W2:Y:S02]  /*0540*/  LDG.E R11, desc[UR6][R10.64] ;  /* 0x000000060a0b7981 */ /* 0x000ea4000c1e1900 */
[----:B-1----:R-:W-:-:S04]  /*0550*/  IMAD.WIDE R4, R7, 0x4, R4 ;  /* 0x0000000407047825 */ /* 0x002fc800078e0204 */
[C---:B------:R-:W-:Y:S01]  /*0560*/  IMAD.WIDE R6, R2.reuse, 0x4, R12 ;  /* 0x0000000402067825 */ /* 0x040fe200078e020c */
[----:B------:R-:W2:Y:S04]  /*0570*/  LDG.E R3, desc[UR6][R4.64] ;  /* 0x0000000604037981 */ /* 0x000ea8000c1e1900 */
[----:B------:R-:W3:Y:S01]  /*0580*/  LDG.E R12, desc[UR6][R12.64] ;  /* 0x000000060c0c7981 */ /* 0x000ee2000c1e1900 */
[----:B------:R-:W-:-:S03]  /*0590*/  IMAD.WIDE R8, R2, 0x4, R6 ;  /* 0x0000000402087825 */ /* 0x000fc600078e0206 */
[----:B------:R-:W3:Y:S04]  /*05a0*/  LDG.E R15, desc[UR6][R4.64+0x4] ;  /* 0x00000406040f7981 */ /* 0x000ee8000c1e1900 */
[----:B------:R-:W4:Y:S04]  /*05b0*/  LDG.E R6, desc[UR6][R6.64] ;  /* 0x0000000606067981 */ /* 0x000f28000c1e1900 */
[----:B------:R-:W4:Y:S04]  /*05c0*/  LDG.E R18, desc[UR6][R4.64+0x8] ;  /* 0x0000080604127981 */ /* 0x000f28000c1e1900 */
[----:B------:R-:W5:Y:S04]  /*05d0*/  LDG.E R8, desc[UR6][R8.64] ;  /* 0x0000000608087981 */ /* 0x000f68000c1e1900 */
[----:B------:R-:W5:Y:S01]  /*05e0*/  LDG.E R22, desc[UR6][R4.64+0xc] ;  /* 0x00000c0604167981 */ /* 0x000f62000c1e1900 */
[----:B------:R-:W-:Y:S01]  /*05f0*/  IADD3 R21, PT, PT, R21, 0x4, RZ ;  /* 0x0000000415157810 */ /* 0x000fe20007ffe0ff */
[----:B--2---:R-:W-:-:S04]  /*0600*/  FFMA R3, R11, R3, R20 ;  /* 0x000000030b037223 */ /* 0x004fc80000000014 */
[----:B---3--:R-:W-:-:S04]  /*0610*/  FFMA R3, R12, R15, R3 ;  /* 0x0000000f0c037223 */ /* 0x008fc80000000003 */
[----:B----4-:R-:W-:-:S04]  /*0620*/  FFMA R3, R6, R18, R3 ;  /* 0x0000001206037223 */ /* 0x010fc80000000003 */
[----:B-----5:R-:W-:-:S07]  /*0630*/  FFMA R20, R8, R22, R3 ;  /* 0x0000001608147223 */ /* 0x020fce0000000003 */
.L_x_9:
[----:B------:R-:W-:Y:S05]  /*0640*/  @!P1 BRA `(.L_x_6) ;  /* 0x0000000000689947 */ /* 0x000fea0003800000 */
[----:B------:R-:W0:Y:S01]  /*0650*/  LDC.64 R10, c[0x0][0x390] ;  /* 0x0000e400ff0a7b82 */ /* 0x000e220000000a00 */
[----:B------:R-:W-:Y:S02]  /*0660*/  ISETP.NE.AND P0, PT, R14, 0x1, PT ;  /* 0x000000010e00780c */ /* 0x000fe40003f05270 */
[----:B------:R-:W-:-:S04]  /*0670*/  LOP3.LUT R0, R0, 0x1, RZ, 0xc0, !PT ;  /* 0x0000000100007812 */ /* 0x000fc800078ec0ff */
[----:B------:R-:W-:Y:S01]  /*0680*/  ISETP.NE.U32.AND P1, PT, R0, 0x1, PT ;  /* 0x000000010000780c */ /* 0x000fe20003f25070 */
[----:B------:R-:W1:Y:S06]  /*0690*/  LDC.64 R8, c[0x0][0x398] ;  /* 0x0000e600ff087b82 */ /* 0x000e6c0000000a00 */
[----:B------:R-:W-:Y:S02]  /*06a0*/  @P0 IMAD R3, R21, R2, R19 ;  /* 0x0000000215030224 */ /* 0x000fe400078e0213 */
[----:B------:R-:W2:Y:S08]  /*06b0*/  LDC.64 R6, c[0x0][0x390] ;  /* 0x0000e400ff067b82 */ /* 0x000eb00000000a00 */
[----:B------:R-:W3:Y:S01]  /*06c0*/  LDC.64 R4, c[0x0][0x398] ;  /* 0x0000e600ff047b82 */ /* 0x000ee20000000a00 */
[----:B0-----:R-:W-:Y:S01]  /*06d0*/  @P0 IMAD.WIDE R10, R3, 0x4, R10 ;  /* 0x00000004030a0825 */ /* 0x001fe200078e020a */
[----:B------:R-:W-:-:S02]  /*06e0*/  @P0 IADD3 R3, PT, PT, R16, R21, RZ ;  /* 0x0000001510030210 */ /* 0x000fc40007ffe0ff */
[----:B------:R-:W-:Y:S01]  /*06f0*/  @P0 IADD3 R21, PT, PT, R21, 0x2, RZ ;  /* 0x0000000215150810 */ /* 0x000fe20007ffe0ff */
[----:B------:R-:W-:Y:S02]  /*0700*/  @P0 IMAD.WIDE R12, R2, 0x4, R10 ;  /* 0x00000004020c0825 */ /* 0x000fe400078e020a */
[----:B------:R-:W4:Y:S02]  /*0710*/  @P0 LDG.E R11, desc[UR6][R10.64] ;  /* 0x000000060a0b0981 */ /* 0x000f24000c1e1900 */
[----:B-1----:R-:W-:Y:S01]  /*0720*/  @P0 IMAD.WIDE R8, R3, 0x4, R8 ;  /* 0x0000000403080825 */ /* 0x002fe200078e0208 */
[----:B------:R-:W-:Y:S01]  /*0730*/  @!P1 IADD3 R3, PT, PT, R16, R21, RZ ;  /* 0x0000001510039210 */ /* 0x000fe20007ffe0ff */
[----:B------:R-:W5:Y:S02]  /*0740*/  @P0 LDG.E R13, desc[UR6][R12.64] ;  /* 0x000000060c0d0981 */ /* 0x000f64000c1e1900 */
[----:B------:R-:W-:Y:S02]  /*0750*/  @!P1 IMAD R21, R21, R2, R19 ;  /* 0x0000000215159224 */ /* 0x000fe400078e0213 */
[----:B------:R-:W4:Y:S02]  /*0760*/  @P0 LDG.E R0, desc[UR6][R8.64] ;  /* 0x0000000608000981 */ /* 0x000f24000c1e1900 */
[----:B--2---:R-:W-:-:S04]  /*0770*/  @!P1 IMAD.WIDE R6, R21, 0x4, R6 ;  /* 0x0000000415069825 */ /* 0x004fc800078e0206 */
[----:B---3--:R-:W-:Y:S02]  /*0780*/  @!P1 IMAD.WIDE R4, R3, 0x4, R4 ;  /* 0x0000000403049825 */ /* 0x008fe400078e0204 */
[----:B------:R-:W2:Y:S04]  /*0790*/  @!P1 LDG.E R7, desc[UR6][R6.64] ;  /* 0x0000000606079981 */ /* 0x000ea8000c1e1900 */
[----:B------:R-:W5:Y:S04]  /*07a0*/  @P0 LDG.E R3, desc[UR6][R8.64+0x4] ;  /* 0x0000040608030981 */ /* 0x000f68000c1e1900 */
[----:B------:R-:W2:Y:S01]  /*07b0*/  @!P1 LDG.E R4, desc[UR6][R4.64] ;  /* 0x0000000604049981 */ /* 0x000ea2000c1e1900 */
[----:B----4-:R-:W-:-:S04]  /*07c0*/  @P0 FFMA R0, R11, R0, R20 ;  /* 0x000000000b000223 */ /* 0x010fc80000000014 */
[----:B-----5:R-:W-:-:S04]  /*07d0*/  @P0 FFMA R20, R13, R3, R0 ;  /* 0x000000030d140223 */ /* 0x020fc80000000000 */
[----:B--2---:R-:W-:-:S07]  /*07e0*/  @!P1 FFMA R20, R7, R4, R20 ;  /* 0x0000000407149223 */ /* 0x004fce0000000014 */
.L_x_6:
        /* <DEDUP_REMOVED lines=8> */
[----:B------:R-:W-:-:S04]  /*0870*/  IMAD R3, R17, R2, R19 ;  /* 0x0000000211037224 */ /* 0x000fc800078e0213 */
[----:B0-----:R-:W-:-:S04]  /*0880*/  IMAD.WIDE R2, R3, 0x4, R4 ;  /* 0x0000000403027825 */ /* 0x001fc800078e0204 */
[----:B-1----:R-:W-:-:S05]  /*0890*/  FMUL R5, R20, UR4 ;  /* 0x0000000414057c20 */ /* 0x002fca0008400000 */
[----:B------:R-:W-:Y:S01]  /*08a0*/  STG.E desc[UR6][R2.64], R5 ;  /* 0x0000000502007986 */ /* 0x000fe2000c101906 */
[----:B------:R-:W-:Y:S05]  /*08b0*/  EXIT ;  /* 0x000000000000794d */ /* 0x000fea0003800000 */
.L_x_10:
        /* <DEDUP_REMOVED lines=9> */
.L_x_11:
        /* <DEDUP_REMOVED lines=11> */
.L_x_13:


//--------------------- .nv.shared._Z8OptSgemmiiifPKfS0_fPf --------------------------
	.section	.nv.shared._Z8OptSgemmiiifPKfS0_fPf,"aw",@nobits
	.sectionflags	@""
	.align	4
.nv.shared._Z8OptSgemmiiifPKfS0_fPf:
	.zero		3072


//--------------------- .nv.shared.reserved.0     --------------------------
	.section	.nv.shared.reserved.0,"aw",@nobits
	.weak		__nv_reservedSMEM_offset_0_alias
	.size		__nv_reservedSMEM_offset_0_alias, 0, 64
	.other		__nv_reservedSMEM_offset_0_alias,@"STO_CUDA_RESERVED_SHARED STV_DEFAULT"
__nv_reservedSMEM_offset_0_alias:
	.zero		0
	.zero		64


//--------------------- .nv.constant0._Z8OptSgemmiiifPKfS0_fPf --------------------------
	.section	.nv.constant0._Z8OptSgemmiiifPKfS0_fPf,"a",@progbits
	.sectionflags	@""
	.align	4
.nv.constant0._Z8OptSgemmiiifPKfS0_fPf:
	.zero		944


//--------------------- .nv.constant0._Z10NaiveSgemmiiifPKfS0_fPf --------------------------
	.section	.nv.constant0._Z10NaiveSgemmiiifPKfS0_fPf,"a",@progbits
	.sectionflags	@""
	.align	4
.nv.constant0._Z10NaiveSgemmiiifPKfS0_fPf:
	.zero		944


//--------------------- SYMBOLS --------------------------

	.type		.nv.reservedSmem.offset0,@object
	.size		.nv.reservedSmem.offset0,0x4
	.type		.nv.reservedSmem.cap,@object
	.size		.nv.reservedSmem.cap,0x4
